	.headerflags	@"EF_CUDA_TEXMODE_UNIFIED EF_CUDA_64BIT_ADDRESS EF_CUDA_ACCELERATORS EF_CUDA_SM90 EF_CUDA_VIRTUAL_SM(EF_CUDA_SM90)"
	.elftype	@"ET_EXEC"


//--------------------- .nv.info                  --------------------------
	.section	.nv.info,"",@"SHT_CUDA_INFO"
	.align	4


	//----- nvinfo : EIATTR_REGCOUNT
	.align		4
        /*0000*/ 	.byte	0x04, 0x2f
        /*0002*/ 	.short	(.L_1 - .L_0)
	.align		4
.L_0:
        /*0004*/ 	.word	index@(triton_poi_fused_max_pool2d_with_indices_42)
        /*0008*/ 	.word	0x0000005b


	//----- nvinfo : EIATTR_MIN_STACK_SIZE
	.align		4
.L_1:
        /*000c*/ 	.byte	0x04, 0x12
        /*000e*/ 	.short	(.L_3 - .L_2)
	.align		4
.L_2:
        /*0010*/ 	.word	index@(triton_poi_fused_max_pool2d_with_indices_42)
        /*0014*/ 	.word	0x00000000


	//----- nvinfo : EIATTR_FRAME_SIZE
	.align		4
.L_3:
        /*0018*/ 	.byte	0x04, 0x11
        /*001a*/ 	.short	(.L_5 - .L_4)
	.align		4
.L_4:
        /*001c*/ 	.word	index@(triton_poi_fused_max_pool2d_with_indices_42)
        /*0020*/ 	.word	0x00000000


	//----- nvinfo : EIATTR_MIN_STACK_SIZE
	.align		4
.L_5:
        /*0024*/ 	.byte	0x04, 0x12
        /*0026*/ 	.short	(.L_7 - .L_6)
	.align		4
.L_6:
        /*0028*/ 	.word	index@(triton_poi_fused_max_pool2d_with_indices_42)
        /*002c*/ 	.word	0x00000000
.L_7:


//--------------------- .nv.info.triton_poi_fused_max_pool2d_with_indices_42 --------------------------
	.section	.nv.info.triton_poi_fused_max_pool2d_with_indices_42,"",@"SHT_CUDA_INFO"
	.sectionflags	@""
	.align	4


	//----- nvinfo : EIATTR_CUDA_API_VERSION
	.align		4
        /*0000*/ 	.byte	0x04, 0x37
        /*0002*/ 	.short	(.L_9 - .L_8)
.L_8:
        /*0004*/ 	.word	0x0000007c


	//----- nvinfo : EIATTR_KPARAM_INFO
	.align		4
.L_9:
        /*0008*/ 	.byte	0x04, 0x17
        /*000a*/ 	.short	(.L_11 - .L_10)
.L_10:
        /*000c*/ 	.word	0x00000000
        /*0010*/ 	.short	0x0004
        /*0012*/ 	.short	0x001c
        /*0014*/ 	.byte	0x00, 0xf0, 0x11, 0x00


	//----- nvinfo : EIATTR_KPARAM_INFO
	.align		4
.L_11:
        /*0018*/ 	.byte	0x04, 0x17
        /*001a*/ 	.short	(.L_13 - .L_12)
.L_12:
        /*001c*/ 	.word	0x00000000
        /*0020*/ 	.short	0x0003
        /*0022*/ 	.short	0x0018
        /*0024*/ 	.byte	0x00, 0xf0, 0x11, 0x00


	//----- nvinfo : EIATTR_KPARAM_INFO
	.align		4
.L_13:
        /*0028*/ 	.byte	0x04, 0x17
        /*002a*/ 	.short	(.L_15 - .L_14)
.L_14:
        /*002c*/ 	.word	0x00000000
        /*0030*/ 	.short	0x0002
        /*0032*/ 	.short	0x0010
        /*0034*/ 	.byte	0x00, 0xf4, 0x21, 0x00


	//----- nvinfo : EIATTR_KPARAM_INFO
	.align		4
.L_15:
        /*0038*/ 	.byte	0x04, 0x17
        /*003a*/ 	.short	(.L_17 - .L_16)
.L_16:
        /*003c*/ 	.word	0x00000000
        /*0040*/ 	.short	0x0001
        /*0042*/ 	.short	0x0008
        /*0044*/ 	.byte	0x00, 0xf4, 0x21, 0x00


	//----- nvinfo : EIATTR_KPARAM_INFO
	.align		4
.L_17:
        /*0048*/ 	.byte	0x04, 0x17
        /*004a*/ 	.short	(.L_19 - .L_18)
.L_18:
        /*004c*/ 	.word	0x00000000
        /*0050*/ 	.short	0x0000
        /*0052*/ 	.short	0x0000
        /*0054*/ 	.byte	0x00, 0xf4, 0x21, 0x00


	//----- nvinfo : EIATTR_SPARSE_MMA_MASK
	.align		4
.L_19:
        /*0058*/ 	.byte	0x03, 0x50
        /*005a*/ 	.short	0x0000


	//----- nvinfo : EIATTR_MAXREG_COUNT
	.align		4
        /*005c*/ 	.byte	0x03, 0x1b
        /*005e*/ 	.short	0x00ff


	//----- nvinfo : EIATTR_EXIT_INSTR_OFFSETS
	.align		4
        /*0060*/ 	.byte	0x04, 0x1c
        /*0062*/ 	.short	(.L_21 - .L_20)


	//   ....[0]....
.L_20:
        /*0064*/ 	.word	0x00003fa0


	//   ....[1]....
        /*0068*/ 	.word	0x00003fc0


	//----- nvinfo : EIATTR_REQNTID
	.align		4
.L_21:
        /*006c*/ 	.byte	0x04, 0x10
        /*006e*/ 	.short	(.L_23 - .L_22)
.L_22:
        /*0070*/ 	.word	0x00000080
        /*0074*/ 	.word	0x00000001
        /*0078*/ 	.word	0x00000001


	//----- nvinfo : EIATTR_CBANK_PARAM_SIZE
	.align		4
.L_23:
        /*007c*/ 	.byte	0x03, 0x19
        /*007e*/ 	.short	0x0020


	//----- nvinfo : EIATTR_PARAM_CBANK
	.align		4
        /*0080*/ 	.byte	0x04, 0x0a
        /*0082*/ 	.short	(.L_25 - .L_24)
	.align		4
.L_24:
        /*0084*/ 	.word	index@(.nv.constant0.triton_poi_fused_max_pool2d_with_indices_42)
        /*0088*/ 	.short	0x0210
        /*008a*/ 	.short	0x0020


	//----- nvinfo : EIATTR_SW_WAR
	.align		4
.L_25:
        /*008c*/ 	.byte	0x04, 0x36
        /*008e*/ 	.short	(.L_27 - .L_26)
.L_26:
        /*0090*/ 	.word	0x00000008
.L_27:


//--------------------- .nv.callgraph             --------------------------
	.section	.nv.callgraph,"",@"SHT_CUDA_CALLGRAPH"
	.align	4
	.sectionentsize	8
	.align		4
        /*0000*/ 	.word	0x00000000
	.align		4
        /*0004*/ 	.word	0xffffffff
	.align		4
        /*0008*/ 	.word	0x00000000
	.align		4
        /*000c*/ 	.word	0xfffffffe
	.align		4
        /*0010*/ 	.word	0x00000000
	.align		4
        /*0014*/ 	.word	0xfffffffd
	.align		4
        /*0018*/ 	.word	0x00000000
	.align		4
        /*001c*/ 	.word	0xfffffffc


//--------------------- .text.triton_poi_fused_max_pool2d_with_indices_42 --------------------------
	.section	.text.triton_poi_fused_max_pool2d_with_indices_42,"ax",@progbits
	.sectionflags	@"SHF_BARRIERS=1"
	.align	128
        .global         triton_poi_fused_max_pool2d_with_indices_42
        .type           triton_poi_fused_max_pool2d_with_indices_42,@function
        .size           triton_poi_fused_max_pool2d_with_indices_42,(.L_x_1 - triton_poi_fused_max_pool2d_with_indices_42)
        .other          triton_poi_fused_max_pool2d_with_indices_42,@"STO_CUDA_ENTRY STV_DEFAULT"
triton_poi_fused_max_pool2d_with_indices_42:
.text.triton_poi_fused_max_pool2d_with_indices_42:
[----:B------:R-:W0:Y:S08]  /*0000*/  LDC R1, c[0x0][0x28] ;  /* 0x00000a00ff017b82 */ /* 0x000e300000000800 */
[----:B------:R-:W1:Y:S01]  /*0010*/  S2UR UR4, SR_CTAID.Y ;  /* 0x00000000000479c3 */ /* 0x000e620000002600 */
[----:B------:R-:W2:Y:S01]  /*0020*/  S2R R77, SR_TID.X ;  /* 0x00000000004d7919 */ /* 0x000ea20000002100 */
[----:B------:R-:W-:Y:S01]  /*0030*/  IMAD.MOV.U32 R50, RZ, RZ, RZ ;  /* 0x000000ffff327224 */ /* 0x000fe200078e00ff */
[----:B------:R-:W-:Y:S01]  /*0040*/  CS2R R12, SRZ ;  /* 0x00000000000c7805 */ /* 0x000fe2000001ff00 */
[----:B------:R-:W-:-:S04]  /*0050*/  ULDC.64 UR14, c[0x0][0x208] ;  /* 0x00008200000e7ab9 */ /* 0x000fc80000000a00 */
[----:B------:R-:W3:Y:S08]  /*0060*/  S2UR UR13, SR_CTAID.X ;  /* 0x00000000000d79c3 */ /* 0x000ef00000002500 */
[----:B------:R-:W4:Y:S01]  /*0070*/  LDC.64 R24, c[0x0][0x210] ;  /* 0x00008400ff187b82 */ /* 0x000f220000000a00 */
[----:B-1----:R-:W-:-:S06]  /*0080*/  USHF.L.U32 UR4, UR4, 0xa, URZ ;  /* 0x0000000a04047899 */ /* 0x002fcc000800063f */
[----:B------:R-:W-:Y:S01]  /*0090*/  IMAD.U32 R0, RZ, RZ, UR4 ;  /* 0x00000004ff007e24 */ /* 0x000fe2000f8e00ff */
[----:B---3--:R-:W-:Y:S02]  /*00a0*/  UISETP.GE.AND UP1, UPT, UR13, 0x300, UPT ;  /* 0x000003000d00788c */ /* 0x008fe4000bf26270 */
[----:B------:R-:W-:Y:S02]  /*00b0*/  UIADD3 UR5, UR13, 0x300, URZ ;  /* 0x000003000d057890 */ /* 0x000fe4000fffe03f */
[----:B--2---:R-:W-:Y:S02]  /*00c0*/  LOP3.LUT R51, R0, 0x7f, R77, 0xf8, !PT ;  /* 0x0000007f00337812 */ /* 0x004fe400078ef84d */
[----:B------:R-:W-:-:S03]  /*00d0*/  PLOP3.LUT P6, PT, PT, PT, UP1, 0x40, 0x0 ;  /* 0x000000000000781c */ /* 0x000fc60003fce818 */
[C---:B------:R-:W-:Y:S01]  /*00e0*/  IMAD.HI R2, R51.reuse, -0x6db6db6d, R50 ;  /* 0x9249249333027827 */ /* 0x040fe200078e0232 */
[----:B------:R-:W-:-:S03]  /*00f0*/  ISETP.LT.AND P6, PT, R51, 0x310, P6 ;  /* 0x000003103300780c */ /* 0x000fc600037c1270 */
[----:B------:R-:W-:Y:S01]  /*0100*/  IMAD.HI R4, R51, 0x5397829d, RZ ;  /* 0x5397829d33047827 */ /* 0x000fe200078e02ff */
[----:B------:R-:W-:-:S04]  /*0110*/  SHF.R.U32.HI R3, RZ, 0x1f, R2 ;  /* 0x0000001fff037819 */ /* 0x000fc80000011602 */
[----:B------:R-:W-:Y:S02]  /*0120*/  SHF.R.U32.HI R5, RZ, 0x1f, R4 ;  /* 0x0000001fff057819 */ /* 0x000fe40000011604 */
[----:B------:R-:W-:Y:S01]  /*0130*/  LEA.HI.SX32 R3, R2, R3, 0x1d ;  /* 0x0000000302037211 */ /* 0x000fe200078feaff */
[----:B------:R-:W-:Y:S01]  /*0140*/  IMAD.MOV.U32 R2, RZ, RZ, RZ ;  /* 0x000000ffff027224 */ /* 0x000fe200078e00ff */
[----:B------:R-:W-:-:S03]  /*0150*/  LEA.HI.SX32 R7, R4, R5, 0x1a ;  /* 0x0000000504077211 */ /* 0x000fc600078fd2ff */
[----:B------:R-:W-:-:S04]  /*0160*/  IMAD.HI R4, R3, -0x6db6db6d, R2 ;  /* 0x9249249303047827 */ /* 0x000fc800078e0202 */
[----:B------:R-:W-:Y:S01]  /*0170*/  IMAD R2, R3, -0xe, R51 ;  /* 0xfffffff203027824 */ /* 0x000fe200078e0233 */
[----:B------:R-:W-:-:S03]  /*0180*/  SHF.R.U32.HI R5, RZ, 0x1f, R4 ;  /* 0x0000001fff057819 */ /* 0x000fc60000011604 */
[----:B------:R-:W-:Y:S01]  /*0190*/  IMAD R2, R7, 0x1c2, R2 ;  /* 0x000001c207027824 */ /* 0x000fe200078e0202 */
[----:B------:R-:W-:-:S03]  /*01a0*/  LEA.HI R5, R4, R5, RZ, 0x1d ;  /* 0x0000000504057211 */ /* 0x000fc600078fe8ff */
[----:B------:R-:W-:Y:S02]  /*01b0*/  IMAD R19, R2, 0x600, RZ ;  /* 0x0000060002137824 */ /* 0x000fe400078e02ff */
[----:B------:R-:W-:Y:S02]  /*01c0*/  IMAD R18, R5, -0xe, R3 ;  /* 0xfffffff205127824 */ /* 0x000fe400078e0203 */
[C---:B------:R-:W-:Y:S02]  /*01d0*/  VIADD R5, R19.reuse, UR5 ;  /* 0x0000000513057c36 */ /* 0x040fe40008000000 */
[----:B------:R-:W-:Y:S02]  /*01e0*/  VIADD R3, R19, UR13 ;  /* 0x0000000d13037c36 */ /* 0x000fe40008000000 */
[C---:B------:R-:W-:Y:S02]  /*01f0*/  IMAD R5, R18.reuse, 0xb400, R5 ;  /* 0x0000b40012057824 */ /* 0x040fe400078e0205 */
[----:B------:R-:W-:-:S02]  /*0200*/  IMAD R3, R18, 0xb400, R3 ;  /* 0x0000b40012037824 */ /* 0x000fc400078e0203 */
[----:B----4-:R-:W-:Y:S01]  /*0210*/  IMAD.WIDE R4, R5, 0x4, R24 ;  /* 0x0000000405047825 */ /* 0x010fe200078e0218 */
[----:B------:R-:W-:-:S03]  /*0220*/  UIADD3 UR6, UR13, 0x600, URZ ;  /* 0x000006000d067890 */ /* 0x000fc6000fffe03f */
[----:B------:R-:W-:Y:S01]  /*0230*/  IMAD.WIDE R2, R3, 0x4, R24 ;  /* 0x0000000403027825 */ /* 0x000fe200078e0218 */
[----:B------:R1:W2:Y:S04]  /*0240*/  @P6 LDG.E.EL R13, desc[UR14][R4.64] ;  /* 0x0000000e040d6981 */ /* 0x0002a8000c2e1900 */
[----:B------:R3:W4:Y:S01]  /*0250*/  @P6 LDG.E.EL R12, desc[UR14][R2.64] ;  /* 0x0000000e020c6981 */ /* 0x000722000c2e1900 */
[----:B------:R-:W-:Y:S01]  /*0260*/  VIADD R7, R19, UR6 ;  /* 0x0000000613077c36 */ /* 0x000fe20008000000 */
[----:B------:R-:W-:Y:S01]  /*0270*/  CS2R R16, SRZ ;  /* 0x0000000000107805 */ /* 0x000fe2000001ff00 */
[----:B------:R-:W-:Y:S02]  /*0280*/  UIADD3 UR7, UR13, 0x5a00, URZ ;  /* 0x00005a000d077890 */ /* 0x000fe4000fffe03f */
[----:B------:R-:W-:-:S04]  /*0290*/  IMAD R7, R18, 0xb400, R7 ;  /* 0x0000b40012077824 */ /* 0x000fc800078e0207 */
[----:B------:R-:W-:-:S05]  /*02a0*/  IMAD.WIDE R6, R7, 0x4, R24 ;  /* 0x0000000407067825 */ /* 0x000fca00078e0218 */
[----:B------:R5:W4:Y:S01]  /*02b0*/  @P6 LDG.E.EL R16, desc[UR14][R6.64] ;  /* 0x0000000e06106981 */ /* 0x000b22000c2e1900 */
[----:B------:R-:W-:Y:S01]  /*02c0*/  VIADD R9, R19, UR7 ;  /* 0x0000000713097c36 */ /* 0x000fe20008000000 */
[----:B------:R-:W-:-:S03]  /*02d0*/  UIADD3 UR8, UR13, 0x5d00, URZ ;  /* 0x00005d000d087890 */ /* 0x000fc6000fffe03f */
[----:B------:R-:W-:-:S04]  /*02e0*/  IMAD R9, R18, 0xb400, R9 ;  /* 0x0000b40012097824 */ /* 0x000fc800078e0209 */
[----:B-1----:R-:W-:-:S05]  /*02f0*/  IMAD.WIDE R4, R9, 0x4, R24 ;  /* 0x0000000409047825 */ /* 0x002fca00078e0218 */
[----:B------:R-:W4:Y:S01]  /*0300*/  @P6 LDG.E.EL R17, desc[UR14][R4.64] ;  /* 0x0000000e04116981 */ /* 0x000f22000c2e1900 */
[----:B---3--:R-:W-:Y:S01]  /*0310*/  VIADD R3, R19, UR8 ;  /* 0x0000000813037c36 */ /* 0x008fe20008000000 */
[----:B------:R-:W-:Y:S01]  /*0320*/  CS2R R14, SRZ ;  /* 0x00000000000e7805 */ /* 0x000fe2000001ff00 */
[----:B------:R-:W-:Y:S02]  /*0330*/  UIADD3 UR9, UR13, 0x6000, URZ ;  /* 0x000060000d097890 */ /* 0x000fe4000fffe03f */
[----:B------:R-:W-:-:S04]  /*0340*/  IMAD R3, R18, 0xb400, R3 ;  /* 0x0000b40012037824 */ /* 0x000fc800078e0203 */
[----:B------:R-:W-:-:S05]  /*0350*/  IMAD.WIDE R2, R3, 0x4, R24 ;  /* 0x0000000403027825 */ /* 0x000fca00078e0218 */
[----:B------:R1:W3:Y:S01]  /*0360*/  @P6 LDG.E.EL R14, desc[UR14][R2.64] ;  /* 0x0000000e020e6981 */ /* 0x0002e2000c2e1900 */
[----:B-----5:R-:W-:Y:S01]  /*0370*/  VIADD R7, R19, UR9 ;  /* 0x0000000913077c36 */ /* 0x020fe20008000000 */
[----:B------:R-:W-:-:S03]  /*0380*/  UIADD3 UR10, UR13, 0xb400, URZ ;  /* 0x0000b4000d0a7890 */ /* 0x000fc6000fffe03f */
[----:B------:R-:W-:-:S04]  /*0390*/  IMAD R7, R18, 0xb400, R7 ;  /* 0x0000b40012077824 */ /* 0x000fc800078e0207 */
[----:B------:R-:W-:Y:S01]  /*03a0*/  IMAD.WIDE R6, R7, 0x4, R24 ;  /* 0x0000000407067825 */ /* 0x000fe200078e0218 */
[----:B-1----:R-:W-:-:S03]  /*03b0*/  LOP3.LUT R3, R51, 0x380, RZ, 0xfc, !PT ;  /* 0x0000038033037812 */ /* 0x002fc600078efcff */
[----:B------:R-:W-:Y:S01]  /*03c0*/  IMAD.MOV.U32 R2, RZ, RZ, RZ ;  /* 0x000000ffff027224 */ /* 0x000fe200078e00ff */
[----:B------:R1:W5:Y:S01]  /*03d0*/  @P6 LDG.E.EL R15, desc[UR14][R6.64] ;  /* 0x0000000e060f6981 */ /* 0x000362000c2e1900 */
[----:B------:R-:W-:Y:S01]  /*03e0*/  UISETP.LT.AND UP0, UPT, UR4, URZ, !UP1 ;  /* 0x0000003f0400728c */ /* 0x000fe2000cf01270 */
[----:B------:R-:W-:Y:S02]  /*03f0*/  VIADD R5, R19, UR10 ;  /* 0x0000000a13057c36 */ /* 0x000fe40008000000 */
[----:B------:R-:W-:-:S03]  /*0400*/  IMAD.HI R8, R3, -0x6db6db6d, R2 ;  /* 0x9249249303087827 */ /* 0x000fc600078e0202 */
[----:B------:R-:W-:Y:S01]  /*0410*/  PLOP3.LUT P2, PT, PT, PT, UP0, 0x80, 0x0 ;  /* 0x000000000000781c */ /* 0x000fe20003f4f008 */
[----:B------:R-:W-:Y:S01]  /*0420*/  IMAD R5, R18, 0xb400, R5 ;  /* 0x0000b40012057824 */ /* 0x000fe200078e0205 */
[----:B------:R-:W-:Y:S01]  /*0430*/  SHF.R.U32.HI R9, RZ, 0x1f, R8 ;  /* 0x0000001fff097819 */ /* 0x000fe20000011608 */
[----:B------:R-:W-:-:S03]  /*0440*/  IMAD.HI R2, R3, 0x5397829d, RZ ;  /* 0x5397829d03027827 */ /* 0x000fc600078e02ff */
[----:B------:R-:W-:Y:S01]  /*0450*/  LEA.HI.SX32 R9, R8, R9, 0x1d ;  /* 0x0000000908097211 */ /* 0x000fe200078feaff */
[----:B------:R-:W-:Y:S02]  /*0460*/  IMAD.MOV.U32 R8, RZ, RZ, RZ ;  /* 0x000000ffff087224 */ /* 0x000fe400078e00ff */
[----:B------:R-:W-:Y:S02]  /*0470*/  IMAD.MOV.U32 R10, RZ, RZ, RZ ;  /* 0x000000ffff0a7224 */ /* 0x000fe400078e00ff */
[----:B-1----:R-:W-:Y:S01]  /*0480*/  IMAD.HI R6, R9, -0x6db6db6d, R8 ;  /* 0x9249249309067827 */ /* 0x002fe200078e0208 */
[----:B------:R-:W-:-:S03]  /*0490*/  SHF.R.U32.HI R7, RZ, 0x1f, R2 ;  /* 0x0000001fff077819 */ /* 0x000fc60000011602 */
[----:B------:R-:W-:Y:S01]  /*04a0*/  IMAD.WIDE R4, R5, 0x4, R24 ;  /* 0x0000000405047825 */ /* 0x000fe200078e0218 */
[----:B------:R-:W-:Y:S02]  /*04b0*/  SHF.R.U32.HI R11, RZ, 0x1f, R6 ;  /* 0x0000001fff0b7819 */ /* 0x000fe40000011606 */
[----:B------:R-:W-:Y:S01]  /*04c0*/  LEA.HI.SX32 R7, R2, R7, 0x1a ;  /* 0x0000000702077211 */ /* 0x000fe200078fd2ff */
[----:B------:R-:W-:Y:S01]  /*04d0*/  IMAD R2, R9, -0xe, R3 ;  /* 0xfffffff209027824 */ /* 0x000fe200078e0203 */
[----:B------:R-:W-:Y:S02]  /*04e0*/  LEA.HI R11, R6, R11, RZ, 0x1d ;  /* 0x0000000b060b7211 */ /* 0x000fe400078fe8ff */
[----:B------:R-:W-:Y:S01]  /*04f0*/  CS2R R42, SRZ ;  /* 0x00000000002a7805 */ /* 0x000fe2000001ff00 */
[----:B------:R1:W5:Y:S01]  /*0500*/  @P6 LDG.E.EL R10, desc[UR14][R4.64] ;  /* 0x0000000e040a6981 */ /* 0x000362000c2e1900 */
[----:B------:R-:W-:Y:S02]  /*0510*/  IMAD R2, R7, 0x1c2, R2 ;  /* 0x000001c207027824 */ /* 0x000fe400078e0202 */
[----:B------:R-:W-:-:S02]  /*0520*/  IMAD R11, R11, -0xe, R9 ;  /* 0xfffffff20b0b7824 */ /* 0x000fc400078e0209 */
[----:B------:R-:W-:Y:S02]  /*0530*/  IMAD.MOV.U32 R60, RZ, RZ, RZ ;  /* 0x000000ffff3c7224 */ /* 0x000fe400078e00ff */
[----:B------:R-:W-:-:S04]  /*0540*/  IMAD R11, R11, 0x1e, R2 ;  /* 0x0000001e0b0b7824 */ /* 0x000fc800078e0202 */
[----:B------:R-:W-:-:S04]  /*0550*/  IMAD R11, R11, 0x600, RZ ;  /* 0x000006000b0b7824 */ /* 0x000fc800078e02ff */
[C---:B------:R-:W-:Y:S02]  /*0560*/  VIADD R3, R11.reuse, UR5 ;  /* 0x000000050b037c36 */ /* 0x040fe40008000000 */
[----:B------:R-:W-:Y:S02]  /*0570*/  VIADD R7, R11, UR7 ;  /* 0x000000070b077c36 */ /* 0x000fe40008000000 */
[----:B------:R-:W-:-:S04]  /*0580*/  IMAD.WIDE R2, R3, 0x4, R24 ;  /* 0x0000000403027825 */ /* 0x000fc800078e0218 */
[----:B-1----:R-:W-:Y:S01]  /*0590*/  VIADD R5, R11, UR6 ;  /* 0x000000060b057c36 */ /* 0x002fe20008000000 */
[----:B------:R1:W5:Y:S01]  /*05a0*/  @P2 LDG.E.EL R42, desc[UR14][R2.64] ;  /* 0x0000000e022a2981 */ /* 0x000362000c2e1900 */
[----:B------:R-:W-:Y:S01]  /*05b0*/  IMAD.WIDE R6, R7, 0x4, R24 ;  /* 0x0000000407067825 */ /* 0x000fe200078e0218 */
[----:B------:R-:W-:-:S03]  /*05c0*/  PLOP3.LUT P2, PT, PT, PT, UP0, 0x80, 0x0 ;  /* 0x000000000000781c */ /* 0x000fc60003f4f008 */
[----:B------:R-:W-:-:S04]  /*05d0*/  IMAD.WIDE R4, R5, 0x4, R24 ;  /* 0x0000000405047825 */ /* 0x000fc800078e0218 */
[C---:B------:R-:W-:Y:S02]  /*05e0*/  VIADD R9, R11.reuse, UR8 ;  /* 0x000000080b097c36 */ /* 0x040fe40008000000 */
[----:B------:R-:W-:Y:S02]  /*05f0*/  IMAD.MOV.U32 R67, RZ, RZ, RZ ;  /* 0x000000ffff437224 */ /* 0x000fe400078e00ff */
[----:B-1----:R-:W-:Y:S02]  /*0600*/  VIADD R3, R11, UR9 ;  /* 0x000000090b037c36 */ /* 0x002fe40008000000 */
[----:B------:R-:W-:Y:S01]  /*0610*/  IMAD.WIDE R8, R9, 0x4, R24 ;  /* 0x0000000409087825 */ /* 0x000fe200078e0218 */
[----:B------:R-:W-:-:S03]  /*0620*/  CS2R R64, SRZ ;  /* 0x0000000000407805 */ /* 0x000fc6000001ff00 */
[----:B------:R-:W-:Y:S01]  /*0630*/  IMAD.MOV.U32 R68, RZ, RZ, RZ ;  /* 0x000000ffff447224 */ /* 0x000fe200078e00ff */
[----:B------:R1:W5:Y:S01]  /*0640*/  @P2 LDG.E.EL R67, desc[UR14][R8.64] ;  /* 0x0000000e08432981 */ /* 0x000362000c2e1900 */
[----:B------:R-:W-:Y:S01]  /*0650*/  IMAD.WIDE R2, R3, 0x4, R24 ;  /* 0x0000000403027825 */ /* 0x000fe200078e0218 */
[----:B------:R-:W-:Y:S01]  /*0660*/  UIADD3 UR11, UR13, 0xb700, URZ ;  /* 0x0000b7000d0b7890 */ /* 0x000fe2000fffe03f */
[----:B------:R-:W-:Y:S02]  /*0670*/  LOP3.LUT R45, R51, 0x80, RZ, 0xfc, !PT ;  /* 0x00000080332d7812 */ /* 0x000fe400078efcff */
[----:B------:R-:W-:Y:S02]  /*0680*/  IMAD.MOV.U32 R41, RZ, RZ, RZ ;  /* 0x000000ffff297224 */ /* 0x000fe400078e00ff */
[----:B-1----:R-:W-:Y:S02]  /*0690*/  VIADD R9, R11, UR13 ;  /* 0x0000000d0b097c36 */ /* 0x002fe40008000000 */
[----:B------:R-:W-:Y:S01]  /*06a0*/  IMAD.MOV.U32 R44, RZ, RZ, RZ ;  /* 0x000000ffff2c7224 */ /* 0x000fe200078e00ff */
[----:B------:R-:W-:Y:S01]  /*06b0*/  UIADD3 UR12, UR13, 0xba00, URZ ;  /* 0x0000ba000d0c7890 */ /* 0x000fe2000fffe03f */
[----:B------:R-:W-:-:S04]  /*06c0*/  PLOP3.LUT P5, PT, PT, PT, UP1, 0x40, 0x0 ;  /* 0x000000000000781c */ /* 0x000fc80003fae818 */
[----:B------:R-:W-:Y:S02]  /*06d0*/  ISETP.LT.AND P5, PT, R45, 0x310, P5 ;  /* 0x000003102d00780c */ /* 0x000fe40002fa1270 */
[C---:B--2---:R-:W-:Y:S02]  /*06e0*/  FSETP.NAN.AND P0, PT, R13.reuse, R13, PT ;  /* 0x0000000d0d00720b */ /* 0x044fe40003f08000 */
[----:B----4-:R-:W-:-:S04]  /*06f0*/  FSETP.GT.AND P1, PT, R13, R12, PT ;  /* 0x0000000c0d00720b */ /* 0x010fc80003f24000 */
[----:B------:R-:W-:-:S09]  /*0700*/  P2R R40, PR, RZ, 0x2 ;  /* 0x00000002ff287803 */ /* 0x000fd20000000000 */
[----:B------:R-:W-:Y:S02]  /*0710*/  @!P1 FSEL R13, R13, R12, P0 ;  /* 0x0000000c0d0d9208 */ /* 0x000fe40000000000 */
[----:B------:R-:W-:Y:S02]  /*0720*/  PLOP3.LUT P1, PT, PT, PT, UP0, 0x80, 0x0 ;  /* 0x000000000000781c */ /* 0x000fe40003f2f008 */
[-C--:B------:R-:W-:Y:S02]  /*0730*/  FSETP.GEU.AND P4, PT, R13, R16.reuse, PT ;  /* 0x000000100d00720b */ /* 0x080fe40003f8e000 */
[----:B------:R-:W-:Y:S02]  /*0740*/  PLOP3.LUT P0, PT, PT, PT, UP0, 0x80, 0x0 ;  /* 0x000000000000781c */ /* 0x000fe40003f0f008 */
[----:B------:R-:W-:Y:S02]  /*0750*/  FSETP.NAN.AND P3, PT, R16, R16, PT ;  /* 0x000000101000720b */ /* 0x000fe40003f68000 */
[----:B------:R-:W-:-:S05]  /*0760*/  P2R R84, PR, RZ, 0x10 ;  /* 0x00000010ff547803 */ /* 0x000fca0000000000 */
[----:B------:R-:W2:Y:S02]  /*0770*/  @P1 LDG.E.EL R60, desc[UR14][R6.64] ;  /* 0x0000000e063c1981 */ /* 0x000ea4000c2e1900 */
[----:B------:R-:W-:Y:S02]  /*0780*/  @P4 FSEL R16, R16, R13, P3 ;  /* 0x0000000d10104208 */ /* 0x000fe40001800000 */
[----:B------:R-:W-:Y:S01]  /*0790*/  PLOP3.LUT P1, PT, PT, PT, UP0, 0x80, 0x0 ;  /* 0x000000000000781c */ /* 0x000fe20003f2f008 */
[----:B------:R1:W4:Y:S01]  /*07a0*/  @P0 LDG.E.EL R43, desc[UR14][R4.64] ;  /* 0x0000000e042b0981 */ /* 0x000322000c2e1900 */
[----:B------:R-:W-:Y:S02]  /*07b0*/  PLOP3.LUT P0, PT, PT, PT, UP0, 0x80, 0x0 ;  /* 0x000000000000781c */ /* 0x000fe40003f0f008 */
[-C--:B------:R-:W-:Y:S01]  /*07c0*/  FSETP.GEU.AND P4, PT, R16, R17.reuse, PT ;  /* 0x000000111000720b */ /* 0x080fe20003f8e000 */
[----:B------:R-:W-:Y:S01]  /*07d0*/  VIADD R13, R11, UR10 ;  /* 0x0000000a0b0d7c36 */ /* 0x000fe20008000000 */
[----:B------:R-:W-:-:S03]  /*07e0*/  FSETP.NAN.AND P2, PT, R17, R17, PT ;  /* 0x000000111100720b */ /* 0x000fc60003f48000 */
[----:B-1----:R-:W-:-:S04]  /*07f0*/  IMAD.WIDE R4, R13, 0x4, R24 ;  /* 0x000000040d047825 */ /* 0x002fc800078e0218 */
[----:B------:R1:W2:Y:S01]  /*0800*/  @P1 LDG.E.EL R68, desc[UR14][R2.64] ;  /* 0x0000000e02441981 */ /* 0x0002a2000c2e1900 */
[----:B------:R-:W-:-:S03]  /*0810*/  PLOP3.LUT P1, PT, PT, PT, UP0, 0x80, 0x0 ;  /* 0x000000000000781c */ /* 0x000fc60003f2f008 */
[----:B------:R1:W2:Y:S01]  /*0820*/  @P0 LDG.E.EL R64, desc[UR14][R4.64] ;  /* 0x0000000e04400981 */ /* 0x0002a2000c2e1900 */
[----:B------:R-:W-:Y:S02]  /*0830*/  @P4 FSEL R17, R17, R16, P2 ;  /* 0x0000001011114208 */ /* 0x000fe40001000000 */
[----:B------:R-:W-:Y:S01]  /*0840*/  PLOP3.LUT P0, PT, PT, PT, UP0, 0x80, 0x0 ;  /* 0x000000000000781c */ /* 0x000fe20003f0f008 */
[----:B------:R-:W-:Y:S01]  /*0850*/  VIADD R7, R11, UR11 ;  /* 0x0000000b0b077c36 */ /* 0x000fe20008000000 */
[----:B---3--:R-:W-:Y:S01]  /*0860*/  FSETP.GEU.AND P3, PT, R17, R14, PT ;  /* 0x0000000e1100720b */ /* 0x008fe20003f6e000 */
[----:B-1----:R-:W-:-:S04]  /*0870*/  IMAD.WIDE R2, R9, 0x4, R24 ;  /* 0x0000000409027825 */ /* 0x002fc800078e0218 */
[----:B------:R-:W-:-:S04]  /*0880*/  IMAD.WIDE R6, R7, 0x4, R24 ;  /* 0x0000000407067825 */ /* 0x000fc800078e0218 */
[----:B------:R-:W-:Y:S01]  /*0890*/  IMAD.HI R16, R45, -0x6db6db6d, R44 ;  /* 0x924924932d107827 */ /* 0x000fe200078e022c */
[----:B------:R-:W3:Y:S01]  /*08a0*/  @P1 LDG.E.EL R65, desc[UR14][R6.64] ;  /* 0x0000000e06411981 */ /* 0x000ee2000c2e1900 */
[----:B------:R-:W-:-:S03]  /*08b0*/  FSETP.NAN.AND P1, PT, R14, R14, PT ;  /* 0x0000000e0e00720b */ /* 0x000fc60003f28000 */
[----:B------:R1:W2:Y:S01]  /*08c0*/  @P0 LDG.E.EL R41, desc[UR14][R2.64] ;  /* 0x0000000e02290981 */ /* 0x0002a2000c2e1900 */
[----:B------:R-:W-:Y:S02]  /*08d0*/  PLOP3.LUT P0, PT, PT, PT, UP0, 0x80, 0x0 ;  /* 0x000000000000781c */ /* 0x000fe40003f0f008 */
[----:B------:R-:W-:Y:S01]  /*08e0*/  @P3 FSEL R14, R14, R17, P1 ;  /* 0x000000110e0e3208 */ /* 0x000fe20000800000 */
[----:B0-----:R-:W-:Y:S01]  /*08f0*/  VIADD R5, R11, UR12 ;  /* 0x0000000c0b057c36 */ /* 0x001fe20008000000 */
[----:B------:R-:W-:-:S03]  /*0900*/  SHF.R.U32.HI R17, RZ, 0x1f, R16 ;  /* 0x0000001fff117819 */ /* 0x000fc60000011610 */
[----:B------:R-:W-:Y:S01]  /*0910*/  IMAD.WIDE R4, R5, 0x4, R24 ;  /* 0x0000000405047825 */ /* 0x000fe200078e0218 */
[----:B------:R-:W-:-:S03]  /*0920*/  LEA.HI.SX32 R17, R16, R17, 0x1d ;  /* 0x0000001110117211 */ /* 0x000fc600078feaff */
[----:B------:R-:W-:Y:S02]  /*0930*/  IMAD.MOV.U32 R16, RZ, RZ, RZ ;  /* 0x000000ffff107224 */ /* 0x000fe400078e00ff */
[----:B-1----:R-:W-:Y:S01]  /*0940*/  IMAD.HI R2, R45, 0x5397829d, RZ ;  /* 0x5397829d2d027827 */ /* 0x002fe200078e02ff */
[----:B------:R0:W2:Y:S03]  /*0950*/  @P0 LDG.E.EL R50, desc[UR14][R4.64] ;  /* 0x0000000e04320981 */ /* 0x0000a6000c2e1900 */
[----:B------:R-:W-:Y:S01]  /*0960*/  IMAD.HI R3, R17, -0x6db6db6d, R16 ;  /* 0x9249249311037827 */ /* 0x000fe200078e0210 */
[----:B0-----:R-:W-:-:S04]  /*0970*/  SHF.R.U32.HI R5, RZ, 0x1f, R2 ;  /* 0x0000001fff057819 */ /* 0x001fc80000011602 */
[----:B------:R-:W-:Y:S02]  /*0980*/  SHF.R.U32.HI R4, RZ, 0x1f, R3 ;  /* 0x0000001fff047819 */ /* 0x000fe40000011603 */
[----:B------:R-:W-:Y:S01]  /*0990*/  LEA.HI.SX32 R5, R2, R5, 0x1a ;  /* 0x0000000502057211 */ /* 0x000fe200078fd2ff */
[----:B------:R-:W-:Y:S01]  /*09a0*/  IMAD R2, R17, -0xe, R45 ;  /* 0xfffffff211027824 */ /* 0x000fe200078e022d */
[----:B------:R-:W-:-:S03]  /*09b0*/  LEA.HI R16, R3, R4, RZ, 0x1d ;  /* 0x0000000403107211 */ /* 0x000fc600078fe8ff */
[----:B------:R-:W-:Y:S02]  /*09c0*/  IMAD R2, R5, 0x1c2, R2 ;  /* 0x000001c205027824 */ /* 0x000fe400078e0202 */
[----:B------:R-:W-:Y:S02]  /*09d0*/  IMAD R16, R16, -0xe, R17 ;  /* 0xfffffff210107824 */ /* 0x000fe400078e0211 */
[----:B------:R-:W-:-:S04]  /*09e0*/  IMAD R17, R2, 0x600, RZ ;  /* 0x0000060002117824 */ /* 0x000fc800078e02ff */
[C---:B------:R-:W-:Y:S02]  /*09f0*/  VIADD R5, R17.reuse, UR5 ;  /* 0x0000000511057c36 */ /* 0x040fe40008000000 */
[----:B------:R-:W-:Y:S02]  /*0a00*/  VIADD R3, R17, UR13 ;  /* 0x0000000d11037c36 */ /* 0x000fe40008000000 */
[C---:B------:R-:W-:Y:S02]  /*0a10*/  IMAD R5, R16.reuse, 0xb400, R5 ;  /* 0x0000b40010057824 */ /* 0x040fe400078e0205 */
[----:B------:R-:W-:Y:S02]  /*0a20*/  IMAD R3, R16, 0xb400, R3 ;  /* 0x0000b40010037824 */ /* 0x000fe400078e0203 */
[----:B------:R-:W-:Y:S02]  /*0a30*/  IMAD.MOV.U32 R9, RZ, RZ, RZ ;  /* 0x000000ffff097224 */ /* 0x000fe400078e00ff */
[----:B------:R-:W-:-:S02]  /*0a40*/  IMAD.MOV.U32 R6, RZ, RZ, RZ ;  /* 0x000000ffff067224 */ /* 0x000fc400078e00ff */
[----:B------:R-:W-:-:S04]  /*0a50*/  IMAD.WIDE R4, R5, 0x4, R24 ;  /* 0x0000000405047825 */ /* 0x000fc800078e0218 */
[----:B------:R-:W-:Y:S01]  /*0a60*/  IMAD.WIDE R2, R3, 0x4, R24 ;  /* 0x0000000403027825 */ /* 0x000fe200078e0218 */
[----:B------:R-:W2:Y:S04]  /*0a70*/  @P5 LDG.E.EL R9, desc[UR14][R4.64] ;  /* 0x0000000e04095981 */ /* 0x000ea8000c2e1900 */
[----:B------:R-:W2:Y:S01]  /*0a80*/  @P5 LDG.E.EL R6, desc[UR14][R2.64] ;  /* 0x0000000e02065981 */ /* 0x000ea2000c2e1900 */
[-C--:B-----5:R-:W-:Y:S02]  /*0a90*/  FSETP.GEU.AND P2, PT, R14, R15.reuse, PT ;  /* 0x0000000f0e00720b */ /* 0x0a0fe40003f4e000 */
[----:B------:R-:W-:-:S11]  /*0aa0*/  FSETP.NAN.AND P0, PT, R15, R15, PT ;  /* 0x0000000f0f00720b */ /* 0x000fd60003f08000 */
[----:B------:R-:W-:-:S04]  /*0ab0*/  @P2 FSEL R15, R15, R14, P0 ;  /* 0x0000000e0f0f2208 */ /* 0x000fc80000000000 */
[-C--:B------:R-:W-:Y:S02]  /*0ac0*/  FSETP.GEU.AND P1, PT, R15, R10.reuse, PT ;  /* 0x0000000a0f00720b */ /* 0x080fe40003f2e000 */
[----:B------:R-:W-:Y:S02]  /*0ad0*/  FSETP.NAN.AND P0, PT, R10, R10, PT ;  /* 0x0000000a0a00720b */ /* 0x000fe40003f08000 */
[----:B------:R-:W-:Y:S01]  /*0ae0*/  P2R R86, PR, RZ, 0x2 ;  /* 0x00000002ff567803 */ /* 0x000fe20000000000 */
[----:B------:R-:W-:-:S08]  /*0af0*/  VIADD R7, R17, UR6 ;  /* 0x0000000611077c36 */ /* 0x000fd00008000000 */
[----:B------:R-:W-:Y:S01]  /*0b00*/  @P1 FSEL R10, R10, R15, P0 ;  /* 0x0000000f0a0a1208 */ /* 0x000fe20000000000 */
[----:B------:R-:W-:Y:S02]  /*0b10*/  IMAD R7, R16, 0xb400, R7 ;  /* 0x0000b40010077824 */ /* 0x000fe400078e0207 */
[----:B------:R-:W-:Y:S01]  /*0b20*/  IMAD.MOV.U32 R8, RZ, RZ, RZ ;  /* 0x000000ffff087224 */ /* 0x000fe200078e00ff */
[C---:B--2---:R-:W-:Y:S02]  /*0b30*/  FSETP.GT.AND P1, PT, R9.reuse, R6, PT ;  /* 0x000000060900720b */ /* 0x044fe40003f24000 */
[----:B------:R-:W-:-:S11]  /*0b40*/  FSETP.NAN.AND P0, PT, R9, R9, PT ;  /* 0x000000090900720b */ /* 0x000fd60003f08000 */
[----:B------:R-:W-:Y:S01]  /*0b50*/  @!P1 FSEL R9, R9, R6, P0 ;  /* 0x0000000609099208 */ /* 0x000fe20000000000 */
[----:B------:R-:W-:-:S05]  /*0b60*/  IMAD.WIDE R6, R7, 0x4, R24 ;  /* 0x0000000407067825 */ /* 0x000fca00078e0218 */
[----:B------:R0:W2:Y:S01]  /*0b70*/  @P5 LDG.E.EL R8, desc[UR14][R6.64] ;  /* 0x0000000e06085981 */ /* 0x0000a2000c2e1900 */
[----:B------:R-:W-:Y:S01]  /*0b80*/  P2R R73, PR, RZ, 0x2 ;  /* 0x00000002ff497803 */ /* 0x000fe20000000000 */
[----:B------:R-:W-:-:S04]  /*0b90*/  VIADD R3, R17, UR7 ;  /* 0x0000000711037c36 */ /* 0x000fc80008000000 */
[----:B------:R-:W-:-:S04]  /*0ba0*/  IMAD R3, R16, 0xb400, R3 ;  /* 0x0000b40010037824 */ /* 0x000fc800078e0203 */
[----:B------:R-:W-:-:S04]  /*0bb0*/  IMAD.WIDE R2, R3, 0x4, R24 ;  /* 0x0000000403027825 */ /* 0x000fc800078e0218 */
[----:B------:R-:W-:-:S04]  /*0bc0*/  VIADD R5, R17, UR8 ;  /* 0x0000000811057c36 */ /* 0x000fc80008000000 */
[----:B------:R-:W-:Y:S02]  /*0bd0*/  IMAD R5, R16, 0xb400, R5 ;  /* 0x0000b40010057824 */ /* 0x000fe400078e0205 */
[----:B0-----:R-:W-:Y:S02]  /*0be0*/  IMAD.MOV.U32 R6, RZ, RZ, RZ ;  /* 0x000000ffff067224 */ /* 0x001fe400078e00ff */
[----:B------:R-:W-:-:S05]  /*0bf0*/  IMAD.WIDE R4, R5, 0x4, R24 ;  /* 0x0000000405047825 */ /* 0x000fca00078e0218 */
[----:B------:R-:W5:Y:S01]  /*0c00*/  @P5 LDG.E.EL R6, desc[UR14][R4.64] ;  /* 0x0000000e04065981 */ /* 0x000f62000c2e1900 */
[----:B------:R-:W-:Y:S01]  /*0c10*/  IMAD.MOV.U32 R11, RZ, RZ, RZ ;  /* 0x000000ffff0b7224 */ /* 0x000fe200078e00ff */
[-C--:B--2---:R-:W-:Y:S02]  /*0c20*/  FSETP.GEU.AND P1, PT, R9, R8.reuse, PT ;  /* 0x000000080900720b */ /* 0x084fe40003f2e000 */
[----:B------:R-:W-:-:S11]  /*0c30*/  FSETP.NAN.AND P0, PT, R8, R8, PT ;  /* 0x000000080800720b */ /* 0x000fd60003f08000 */
[----:B------:R-:W-:Y:S01]  /*0c40*/  @P1 FSEL R8, R8, R9, P0 ;  /* 0x0000000908081208 */ /* 0x000fe20000000000 */
[----:B------:R-:W-:-:S06]  /*0c50*/  IMAD.MOV.U32 R9, RZ, RZ, RZ ;  /* 0x000000ffff097224 */ /* 0x000fcc00078e00ff */
[----:B------:R0:W2:Y:S02]  /*0c60*/  @P5 LDG.E.EL R9, desc[UR14][R2.64] ;  /* 0x0000000e02095981 */ /* 0x0000a4000c2e1900 */
[----:B0-----:R-:W-:-:S04]  /*0c70*/  VIADD R3, R17, UR9 ;  /* 0x0000000911037c36 */ /* 0x001fc80008000000 */
[----:B------:R-:W-:-:S04]  /*0c80*/  IMAD R3, R16, 0xb400, R3 ;  /* 0x0000b40010037824 */ /* 0x000fc800078e0203 */
[----:B------:R-:W-:-:S05]  /*0c90*/  IMAD.WIDE R2, R3, 0x4, R24 ;  /* 0x0000000403027825 */ /* 0x000fca00078e0218 */
[----:B------:R0:W3:Y:S01]  /*0ca0*/  @P5 LDG.E.EL R11, desc[UR14][R2.64] ;  /* 0x0000000e020b5981 */ /* 0x0000e2000c2e1900 */
[----:B------:R-:W-:Y:S01]  /*0cb0*/  P2R R61, PR, RZ, 0x2 ;  /* 0x00000002ff3d7803 */ /* 0x000fe20000000000 */
[----:B------:R-:W-:Y:S01]  /*0cc0*/  IMAD.MOV.U32 R46, RZ, RZ, RZ ;  /* 0x000000ffff2e7224 */ /* 0x000fe200078e00ff */
[----:B------:R-:W-:-:S05]  /*0cd0*/  LOP3.LUT R47, R51, 0x100, RZ, 0xfc, !PT ;  /* 0x00000100332f7812 */ /* 0x000fca00078efcff */
[----:B------:R-:W-:-:S05]  /*0ce0*/  IMAD.HI R12, R47, -0x6db6db6d, R46 ;  /* 0x924924932f0c7827 */ /* 0x000fca00078e022e */
[----:B------:R-:W-:Y:S01]  /*0cf0*/  SHF.R.U32.HI R13, RZ, 0x1f, R12 ;  /* 0x0000001fff0d7819 */ /* 0x000fe2000001160c */
[----:B------:R-:W-:-:S03]  /*0d00*/  IMAD.HI R5, R47, 0x5397829d, RZ ;  /* 0x5397829d2f057827 */ /* 0x000fc600078e02ff */
[----:B------:R-:W-:Y:S01]  /*0d10*/  LEA.HI.SX32 R13, R12, R13, 0x1d ;  /* 0x0000000d0c0d7211 */ /* 0x000fe200078feaff */
[----:B------:R-:W-:Y:S01]  /*0d20*/  IMAD.MOV.U32 R12, RZ, RZ, RZ ;  /* 0x000000ffff0c7224 */ /* 0x000fe200078e00ff */
[----:B0-----:R-:W-:-:S03]  /*0d30*/  SHF.R.U32.HI R2, RZ, 0x1f, R5 ;  /* 0x0000001fff027819 */ /* 0x001fc60000011605 */
[----:B------:R-:W-:Y:S01]  /*0d40*/  IMAD.HI R3, R13, -0x6db6db6d, R12 ;  /* 0x924924930d037827 */ /* 0x000fe200078e020c */
[----:B------:R-:W-:-:S04]  /*0d50*/  LEA.HI.SX32 R5, R5, R2, 0x1a ;  /* 0x0000000205057211 */ /* 0x000fc800078fd2ff */
[----:B------:R-:W-:Y:S01]  /*0d60*/  SHF.R.U32.HI R4, RZ, 0x1f, R3 ;  /* 0x0000001fff047819 */ /* 0x000fe20000011603 */
[----:B------:R-:W-:-:S03]  /*0d70*/  IMAD R2, R13, -0xe, R47 ;  /* 0xfffffff20d027824 */ /* 0x000fc600078e022f */
[----:B------:R-:W-:Y:S01]  /*0d80*/  LEA.HI R12, R3, R4, RZ, 0x1d ;  /* 0x00000004030c7211 */ /* 0x000fe200078fe8ff */
[----:B------:R-:W-:Y:S01]  /*0d90*/  IMAD R2, R5, 0x1c2, R2 ;  /* 0x000001c205027824 */ /* 0x000fe200078e0202 */
[----:B------:R-:W-:Y:S02]  /*0da0*/  P2R R83, PR, RZ, 0x10 ;  /* 0x00000010ff537803 */ /* 0x000fe40000000000 */
[----:B------:R-:W-:Y:S01]  /*0db0*/  PLOP3.LUT P4, PT, PT, PT, UP1, 0x40, 0x0 ;  /* 0x000000000000781c */ /* 0x000fe20003f8e818 */
[----:B------:R-:W-:Y:S02]  /*0dc0*/  IMAD R12, R12, -0xe, R13 ;  /* 0xfffffff20c0c7824 */ /* 0x000fe400078e020d */
[----:B------:R-:W-:Y:S01]  /*0dd0*/  IMAD R13, R2, 0x600, RZ ;  /* 0x00000600020d7824 */ /* 0x000fe200078e02ff */
[----:B------:R-:W-:-:S03]  /*0de0*/  ISETP.LT.AND P4, PT, R47, 0x310, P4 ;  /* 0x000003102f00780c */ /* 0x000fc60002781270 */
[C---:B------:R-:W-:Y:S02]  /*0df0*/  VIADD R5, R13.reuse, UR5 ;  /* 0x000000050d057c36 */ /* 0x040fe40008000000 */
[----:B------:R-:W-:Y:S02]  /*0e00*/  VIADD R3, R13, UR13 ;  /* 0x0000000d0d037c36 */ /* 0x000fe40008000000 */
[C---:B------:R-:W-:Y:S02]  /*0e10*/  IMAD R5, R12.reuse, 0xb400, R5 ;  /* 0x0000b4000c057824 */ /* 0x040fe400078e0205 */
[----:B------:R-:W-:Y:S02]  /*0e20*/  IMAD R3, R12, 0xb400, R3 ;  /* 0x0000b4000c037824 */ /* 0x000fe400078e0203 */
[----:B------:R-:W-:-:S04]  /*0e30*/  IMAD.WIDE R4, R5, 0x4, R24 ;  /* 0x0000000405047825 */ /* 0x000fc800078e0218 */
[----:B------:R-:W-:Y:S01]  /*0e40*/  IMAD.WIDE R2, R3, 0x4, R24 ;  /* 0x0000000403027825 */ /* 0x000fe200078e0218 */
[-C--:B--2---:R-:W-:Y:S02]  /*0e50*/  FSETP.GEU.AND P1, PT, R8, R9.reuse, PT ;  /* 0x000000090800720b */ /* 0x084fe40003f2e000 */
[----:B------:R-:W-:Y:S02]  /*0e60*/  FSETP.NAN.AND P0, PT, R9, R9, PT ;  /* 0x000000090900720b */ /* 0x000fe40003f08000 */
[----:B------:R-:W-:-:S09]  /*0e70*/  P2R R85, PR, RZ, 0x2 ;  /* 0x00000002ff557803 */ /* 0x000fd20000000000 */
[----:B------:R-:W-:-:S04]  /*0e80*/  @P1 FSEL R9, R9, R8, P0 ;  /* 0x0000000809091208 */ /* 0x000fc80000000000 */
[-C--:B-----5:R-:W-:Y:S02]  /*0e90*/  FSETP.GEU.AND P1, PT, R9, R6.reuse, PT ;  /* 0x000000060900720b */ /* 0x0a0fe40003f2e000 */
[----:B------:R-:W-:Y:S02]  /*0ea0*/  FSETP.NAN.AND P0, PT, R6, R6, PT ;  /* 0x000000060600720b */ /* 0x000fe40003f08000 */
[----:B------:R-:W-:-:S09]  /*0eb0*/  P2R R63, PR, RZ, 0x2 ;  /* 0x00000002ff3f7803 */ /* 0x000fd20000000000 */
[----:B------:R-:W-:-:S04]  /*0ec0*/  @P1 FSEL R6, R6, R9, P0 ;  /* 0x0000000906061208 */ /* 0x000fc80000000000 */
[-C--:B---3--:R-:W-:Y:S02]  /*0ed0*/  FSETP.GEU.AND P1, PT, R6, R11.reuse, PT ;  /* 0x0000000b0600720b */ /* 0x088fe40003f2e000 */
[----:B------:R-:W-:Y:S02]  /*0ee0*/  FSETP.NAN.AND P0, PT, R11, R11, PT ;  /* 0x0000000b0b00720b */ /* 0x000fe40003f08000 */
[----:B------:R-:W-:-:S06]  /*0ef0*/  CS2R R8, SRZ ;  /* 0x0000000000087805 */ /* 0x000fcc000001ff00 */
[----:B------:R-:W2:Y:S03]  /*0f00*/  @P4 LDG.E.EL R8, desc[UR14][R4.64] ;  /* 0x0000000e04084981 */ /* 0x000ea6000c2e1900 */
[----:B------:R-:W-:Y:S01]  /*0f10*/  @P1 FSEL R11, R11, R6, P0 ;  /* 0x000000060b0b1208 */ /* 0x000fe20000000000 */
[----:B------:R-:W-:-:S06]  /*0f20*/  IMAD.MOV.U32 R6, RZ, RZ, RZ ;  /* 0x000000ffff067224 */ /* 0x000fcc00078e00ff */
[----:B------:R-:W3:Y:S01]  /*0f30*/  @P4 LDG.E.EL R6, desc[UR14][R2.64] ;  /* 0x0000000e02064981 */ /* 0x000ee2000c2e1900 */
[----:B------:R-:W-:Y:S01]  /*0f40*/  P2R R70, PR, RZ, 0x2 ;  /* 0x00000002ff467803 */ /* 0x000fe20000000000 */
[----:B------:R-:W-:-:S04]  /*0f50*/  VIADD R7, R13, UR6 ;  /* 0x000000060d077c36 */ /* 0x000fc80008000000 */
[----:B------:R-:W-:Y:S01]  /*0f60*/  IMAD R7, R12, 0xb400, R7 ;  /* 0x0000b4000c077824 */ /* 0x000fe200078e0207 */
[C---:B--2---:R-:W-:Y:S02]  /*0f70*/  FSETP.NAN.AND P0, PT, R8.reuse, R8, PT ;  /* 0x000000080800720b */ /* 0x044fe40003f08000 */
[----:B---3--:R-:W-:-:S13]  /*0f80*/  FSETP.GT.AND P1, PT, R8, R6, PT ;  /* 0x000000060800720b */ /* 0x008fda0003f24000 */
[----:B------:R-:W-:Y:S01]  /*0f90*/  @!P1 FSEL R8, R8, R6, P0 ;  /* 0x0000000608089208 */ /* 0x000fe20000000000 */
[----:B------:R-:W-:-:S05]  /*0fa0*/  IMAD.WIDE R6, R7, 0x4, R24 ;  /* 0x0000000407067825 */ /* 0x000fca00078e0218 */
[----:B------:R-:W2:Y:S01]  /*0fb0*/  @P4 LDG.E.EL R9, desc[UR14][R6.64] ;  /* 0x0000000e06094981 */ /* 0x000ea2000c2e1900 */
[----:B------:R-:W-:Y:S01]  /*0fc0*/  P2R R62, PR, RZ, 0x2 ;  /* 0x00000002ff3e7803 */ /* 0x000fe20000000000 */
[----:B------:R-:W-:-:S04]  /*0fd0*/  VIADD R3, R13, UR7 ;  /* 0x000000070d037c36 */ /* 0x000fc80008000000 */
[----:B------:R-:W-:-:S04]  /*0fe0*/  IMAD R3, R12, 0xb400, R3 ;  /* 0x0000b4000c037824 */ /* 0x000fc800078e0203 */
[----:B------:R-:W-:Y:S01]  /*0ff0*/  IMAD.WIDE R2, R3, 0x4, R24 ;  /* 0x0000000403027825 */ /* 0x000fe200078e0218 */
[-C--:B--2---:R-:W-:Y:S02]  /*1000*/  FSETP.GEU.AND P1, PT, R8, R9.reuse, PT ;  /* 0x000000090800720b */ /* 0x084fe40003f2e000 */
[----:B------:R-:W-:-:S11]  /*1010*/  FSETP.NAN.AND P0, PT, R9, R9, PT ;  /* 0x000000090900720b */ /* 0x000fd60003f08000 */
[----:B------:R-:W-:Y:S01]  /*1020*/  @P1 FSEL R9, R9, R8, P0 ;  /* 0x0000000809091208 */ /* 0x000fe20000000000 */
[----:B------:R-:W-:-:S06]  /*1030*/  IMAD.MOV.U32 R8, RZ, RZ, RZ ;  /* 0x000000ffff087224 */ /* 0x000fcc00078e00ff */
        /* <DEDUP_REMOVED lines=9> */
[----:B------:R0:W2:Y:S01]  /*10d0*/  @P4 LDG.E.EL R9, desc[UR14][R4.64] ;  /* 0x0000000e04094981 */ /* 0x0000a2000c2e1900 */
[----:B------:R-:W-:Y:S01]  /*10e0*/  P2R R52, PR, RZ, 0x2 ;  /* 0x00000002ff347803 */ /* 0x000fe20000000000 */
[----:B------:R-:W-:Y:S01]  /*10f0*/  VIADD R3, R13, UR9 ;  /* 0x000000090d037c36 */ /* 0x000fe20008000000 */
[----:B------:R-:W-:Y:S01]  /*1100*/  LOP3.LUT R49, R51, 0x180, RZ, 0xfc, !PT ;  /* 0x0000018033317812 */ /* 0x000fe200078efcff */
[----:B------:R-:W-:Y:S02]  /*1110*/  IMAD.MOV.U32 R48, RZ, RZ, RZ ;  /* 0x000000ffff307224 */ /* 0x000fe400078e00ff */
[----:B------:R-:W-:Y:S02]  /*1120*/  IMAD R3, R12, 0xb400, R3 ;  /* 0x0000b4000c037824 */ /* 0x000fe400078e0203 */
[----:B------:R-:W-:Y:S01]  /*1130*/  IMAD.HI R2, R49, -0x6db6db6d, R48 ;  /* 0x9249249331027827 */ /* 0x000fe200078e0230 */
[----:B------:R-:W-:-:S03]  /*1140*/  CS2R R20, SRZ ;  /* 0x0000000000147805 */ /* 0x000fc6000001ff00 */
[----:B------:R-:W-:Y:S01]  /*1150*/  IMAD.WIDE R6, R3, 0x4, R24 ;  /* 0x0000000403067825 */ /* 0x000fe200078e0218 */
[----:B------:R-:W-:-:S04]  /*1160*/  SHF.R.U32.HI R3, RZ, 0x1f, R2 ;  /* 0x0000001fff037819 */ /* 0x000fc80000011602 */
[----:B------:R-:W-:Y:S01]  /*1170*/  LEA.HI.SX32 R3, R2, R3, 0x1d ;  /* 0x0000000302037211 */ /* 0x000fe200078feaff */
[----:B------:R1:W3:Y:S01]  /*1180*/  @P4 LDG.E.EL R20, desc[UR14][R6.64] ;  /* 0x0000000e06144981 */ /* 0x0002e2000c2e1900 */
[----:B------:R-:W-:-:S04]  /*1190*/  IMAD.MOV.U32 R2, RZ, RZ, RZ ;  /* 0x000000ffff027224 */ /* 0x000fc800078e00ff */
[----:B0-----:R-:W-:-:S04]  /*11a0*/  IMAD.HI R4, R3, -0x6db6db6d, R2 ;  /* 0x9249249303047827 */ /* 0x001fc800078e0202 */
[----:B------:R-:W-:Y:S01]  /*11b0*/  IMAD R2, R3, -0xe, R49 ;  /* 0xfffffff203027824 */ /* 0x000fe200078e0231 */
[----:B------:R-:W-:Y:S02]  /*11c0*/  SHF.R.U32.HI R5, RZ, 0x1f, R4 ;  /* 0x0000001fff057819 */ /* 0x000fe40000011604 */
[----:B------:R-:W-:Y:S02]  /*11d0*/  P2R R72, PR, RZ, 0x8 ;  /* 0x00000008ff487803 */ /* 0x000fe40000000000 */
[----:B------:R-:W-:Y:S02]  /*11e0*/  LEA.HI R5, R4, R5, RZ, 0x1d ;  /* 0x0000000504057211 */ /* 0x000fe400078fe8ff */
[----:B------:R-:W-:-:S03]  /*11f0*/  PLOP3.LUT P3, PT, PT, PT, UP1, 0x40, 0x0 ;  /* 0x000000000000781c */ /* 0x000fc60003f6e818 */
[----:B------:R-:W-:Y:S01]  /*1200*/  IMAD R15, R5, -0xe, R3 ;  /* 0xfffffff2050f7824 */ /* 0x000fe200078e0203 */
[----:B------:R-:W-:Y:S01]  /*1210*/  ISETP.LT.AND P3, PT, R49, 0x310, P3 ;  /* 0x000003103100780c */ /* 0x000fe20001f61270 */
[----:B-1----:R-:W-:Y:S01]  /*1220*/  IMAD.MOV.U32 R6, RZ, RZ, RZ ;  /* 0x000000ffff067224 */ /* 0x002fe200078e00ff */
[-C--:B--2---:R-:W-:Y:S02]  /*1230*/  FSETP.GEU.AND P1, PT, R8, R9.reuse, PT ;  /* 0x000000090800720b */ /* 0x084fe40003f2e000 */
[----:B------:R-:W-:-:S11]  /*1240*/  FSETP.NAN.AND P0, PT, R9, R9, PT ;  /* 0x000000090900720b */ /* 0x000fd60003f08000 */
[----:B------:R-:W-:Y:S01]  /*1250*/  @P1 FSEL R9, R9, R8, P0 ;  /* 0x0000000809091208 */ /* 0x000fe20000000000 */
[----:B------:R-:W-:-:S05]  /*1260*/  IMAD.HI R8, R49, 0x5397829d, RZ ;  /* 0x5397829d31087827 */ /* 0x000fca00078e02ff */
[----:B------:R-:W-:-:S04]  /*1270*/  SHF.R.U32.HI R7, RZ, 0x1f, R8 ;  /* 0x0000001fff077819 */ /* 0x000fc80000011608 */
[----:B------:R-:W-:-:S05]  /*1280*/  LEA.HI.SX32 R7, R8, R7, 0x1a ;  /* 0x0000000708077211 */ /* 0x000fca00078fd2ff */
[----:B------:R-:W-:-:S04]  /*1290*/  IMAD R2, R7, 0x1c2, R2 ;  /* 0x000001c207027824 */ /* 0x000fc800078e0202 */
[----:B------:R-:W-:-:S04]  /*12a0*/  IMAD R14, R2, 0x600, RZ ;  /* 0x00000600020e7824 */ /* 0x000fc800078e02ff */
[C---:B------:R-:W-:Y:S02]  /*12b0*/  VIADD R4, R14.reuse, UR5 ;  /* 0x000000050e047c36 */ /* 0x040fe40008000000 */
[----:B------:R-:W-:Y:S02]  /*12c0*/  VIADD R2, R14, UR13 ;  /* 0x0000000d0e027c36 */ /* 0x000fe40008000000 */
[C---:B------:R-:W-:Y:S02]  /*12d0*/  IMAD R3, R15.reuse, 0xb400, R4 ;  /* 0x0000b4000f037824 */ /* 0x040fe400078e0204 */
[----:B------:R-:W-:Y:S02]  /*12e0*/  IMAD R5, R15, 0xb400, R2 ;  /* 0x0000b4000f057824 */ /* 0x000fe400078e0202 */
[----:B------:R-:W-:Y:S02]  /*12f0*/  IMAD.MOV.U32 R7, RZ, RZ, RZ ;  /* 0x000000ffff077224 */ /* 0x000fe400078e00ff */
[----:B------:R-:W-:-:S04]  /*1300*/  IMAD.WIDE R2, R3, 0x4, R24 ;  /* 0x0000000403027825 */ /* 0x000fc800078e0218 */
[----:B------:R-:W-:Y:S01]  /*1310*/  IMAD.WIDE R4, R5, 0x4, R24 ;  /* 0x0000000405047825 */ /* 0x000fe200078e0218 */
[----:B------:R-:W2:Y:S04]  /*1320*/  @P3 LDG.E.EL R7, desc[UR14][R2.64] ;  /* 0x0000000e02073981 */ /* 0x000ea8000c2e1900 */
[----:B------:R-:W2:Y:S01]  /*1330*/  @P3 LDG.E.EL R6, desc[UR14][R4.64] ;  /* 0x0000000e04063981 */ /* 0x000ea2000c2e1900 */
[----:B------:R-:W-:Y:S02]  /*1340*/  P2R R80, PR, RZ, 0x2 ;  /* 0x00000002ff507803 */ /* 0x000fe40000000000 */
[-C--:B---3--:R-:W-:Y:S02]  /*1350*/  FSETP.GEU.AND P1, PT, R9, R20.reuse, PT ;  /* 0x000000140900720b */ /* 0x088fe40003f2e000 */
[----:B------:R-:W-:-:S02]  /*1360*/  FSETP.NAN.AND P0, PT, R20, R20, PT ;  /* 0x000000141400720b */ /* 0x000fc40003f08000 */
[----:B------:R-:W-:-:S09]  /*1370*/  P2R R53, PR, RZ, 0x2 ;  /* 0x00000002ff357803 */ /* 0x000fd20000000000 */
[----:B------:R-:W-:Y:S01]  /*1380*/  @P1 FSEL R20, R20, R9, P0 ;  /* 0x0000000914141208 */ /* 0x000fe20000000000 */
[----:B------:R-:W-:Y:S01]  /*1390*/  IMAD.MOV.U32 R22, RZ, RZ, RZ ;  /* 0x000000ffff167224 */ /* 0x000fe200078e00ff */
[C---:B--2---:R-:W-:Y:S02]  /*13a0*/  FSETP.GT.AND P1, PT, R7.reuse, R6, PT ;  /* 0x000000060700720b */ /* 0x044fe40003f24000 */
[----:B------:R-:W-:-:S11]  /*13b0*/  FSETP.NAN.AND P0, PT, R7, R7, PT ;  /* 0x000000070700720b */ /* 0x000fd60003f08000 */
[----:B------:R-:W-:Y:S01]  /*13c0*/  @!P1 FSEL R7, R7, R6, P0 ;  /* 0x0000000607079208 */ /* 0x000fe20000000000 */
[----:B------:R-:W-:-:S04]  /*13d0*/  VIADD R6, R14, UR6 ;  /* 0x000000060e067c36 */ /* 0x000fc80008000000 */
[----:B------:R-:W-:-:S04]  /*13e0*/  IMAD R9, R15, 0xb400, R6 ;  /* 0x0000b4000f097824 */ /* 0x000fc800078e0206 */
[----:B------:R-:W-:-:S05]  /*13f0*/  IMAD.WIDE R8, R9, 0x4, R24 ;  /* 0x0000000409087825 */ /* 0x000fca00078e0218 */
[----:B------:R-:W2:Y:S01]  /*1400*/  @P3 LDG.E.EL R22, desc[UR14][R8.64] ;  /* 0x0000000e08163981 */ /* 0x000ea2000c2e1900 */
[----:B------:R-:W-:Y:S01]  /*1410*/  P2R R48, PR, RZ, 0x2 ;  /* 0x00000002ff307803 */ /* 0x000fe20000000000 */
[----:B------:R-:W-:Y:S01]  /*1420*/  VIADD R4, R14, UR7 ;  /* 0x000000070e047c36 */ /* 0x000fe20008000000 */
[-C--:B--2---:R-:W-:Y:S02]  /*1430*/  FSETP.GEU.AND P1, PT, R7, R22.reuse, PT ;  /* 0x000000160700720b */ /* 0x084fe40003f2e000 */
[----:B------:R-:W-:-:S11]  /*1440*/  FSETP.NAN.AND P0, PT, R22, R22, PT ;  /* 0x000000161600720b */ /* 0x000fd60003f08000 */
[----:B------:R-:W-:Y:S01]  /*1450*/  @P1 FSEL R22, R22, R7, P0 ;  /* 0x0000000716161208 */ /* 0x000fe20000000000 */
[----:B------:R-:W-:-:S04]  /*1460*/  IMAD R7, R15, 0xb400, R4 ;  /* 0x0000b4000f077824 */ /* 0x000fc800078e0204 */
        /* <DEDUP_REMOVED lines=8> */
[----:B------:R-:W-:Y:S02]  /*14f0*/  @P1 FSEL R21, R21, R22, P0 ;  /* 0x0000001615151208 */ /* 0x000fe40000000000 */
[----:B------:R-:W-:-:S06]  /*1500*/  CS2R R22, SRZ ;  /* 0x0000000000167805 */ /* 0x000fcc000001ff00 */
[----:B------:R-:W2:Y:S01]  /*1510*/  @P3 LDG.E.EL R22, desc[UR14][R4.64] ;  /* 0x0000000e04163981 */ /* 0x000ea2000c2e1900 */
[----:B------:R-:W-:-:S04]  /*1520*/  VIADD R6, R14, UR9 ;  /* 0x000000090e067c36 */ /* 0x000fc80008000000 */
[----:B------:R-:W-:-:S04]  /*1530*/  IMAD R9, R15, 0xb400, R6 ;  /* 0x0000b4000f097824 */ /* 0x000fc800078e0206 */
[----:B------:R-:W-:-:S04]  /*1540*/  IMAD.WIDE R8, R9, 0x4, R24 ;  /* 0x0000000409087825 */ /* 0x000fc800078e0218 */
[----:B------:R-:W-:Y:S01]  /*1550*/  VIADD R7, R17, UR10 ;  /* 0x0000000a11077c36 */ /* 0x000fe20008000000 */
[----:B------:R0:W3:Y:S01]  /*1560*/  @P3 LDG.E.EL R23, desc[UR14][R8.64] ;  /* 0x0000000e08173981 */ /* 0x0000e2000c2e1900 */
[----:B------:R-:W-:Y:S02]  /*1570*/  P2R R3, PR, RZ, 0x2 ;  /* 0x00000002ff037803 */ /* 0x000fe40000000000 */
[----:B------:R-:W-:Y:S02]  /*1580*/  IMAD R7, R16, 0xb400, R7 ;  /* 0x0000b40010077824 */ /* 0x000fe400078e0207 */
[----:B------:R-:W-:Y:S02]  /*1590*/  IMAD.MOV.U32 R28, RZ, RZ, RZ ;  /* 0x000000ffff1c7224 */ /* 0x000fe400078e00ff */
[----:B------:R-:W-:-:S04]  /*15a0*/  IMAD.WIDE R6, R7, 0x4, R24 ;  /* 0x0000000407067825 */ /* 0x000fc800078e0218 */
[----:B0-----:R-:W-:Y:S01]  /*15b0*/  VIADD R9, R13, UR10 ;  /* 0x0000000a0d097c36 */ /* 0x001fe20008000000 */
[----:B------:R0:W5:Y:S03]  /*15c0*/  @P5 LDG.E.EL R28, desc[UR14][R6.64] ;  /* 0x0000000e061c5981 */ /* 0x000166000c2e1900 */
[----:B------:R-:W-:-:S04]  /*15d0*/  IMAD R9, R12, 0xb400, R9 ;  /* 0x0000b4000c097824 */ /* 0x000fc800078e0209 */
[----:B------:R-:W-:-:S04]  /*15e0*/  IMAD.WIDE R8, R9, 0x4, R24 ;  /* 0x0000000409087825 */ /* 0x000fc800078e0218 */
[----:B0-----:R-:W-:Y:S01]  /*15f0*/  VIADD R6, R14, UR10 ;  /* 0x0000000a0e067c36 */ /* 0x001fe20008000000 */
[----:B------:R-:W-:-:S03]  /*1600*/  CS2R R26, SRZ ;  /* 0x00000000001a7805 */ /* 0x000fc6000001ff00 */
[----:B------:R-:W-:-:S04]  /*1610*/  IMAD R7, R15, 0xb400, R6 ;  /* 0x0000b4000f077824 */ /* 0x000fc800078e0206 */
[----:B------:R-:W-:-:S05]  /*1620*/  IMAD.WIDE R6, R7, 0x4, R24 ;  /* 0x0000000407067825 */ /* 0x000fca00078e0218 */
[----:B------:R-:W4:Y:S01]  /*1630*/  @P3 LDG.E.EL R26, desc[UR14][R6.64] ;  /* 0x0000000e061a3981 */ /* 0x000f22000c2e1900 */
[-C--:B--2---:R-:W-:Y:S02]  /*1640*/  FSETP.GEU.AND P1, PT, R21, R22.reuse, PT ;  /* 0x000000161500720b */ /* 0x084fe40003f2e000 */
[----:B------:R-:W-:-:S11]  /*1650*/  FSETP.NAN.AND P0, PT, R22, R22, PT ;  /* 0x000000161600720b */ /* 0x000fd60003f08000 */
[----:B------:R-:W-:Y:S01]  /*1660*/  @P1 FSEL R22, R22, R21, P0 ;  /* 0x0000001516161208 */ /* 0x000fe20000000000 */
[----:B------:R-:W-:-:S06]  /*1670*/  IMAD.MOV.U32 R21, RZ, RZ, RZ ;  /* 0x000000ffff157224 */ /* 0x000fcc00078e00ff */
[----:B------:R0:W2:Y:S01]  /*1680*/  @P4 LDG.E.EL R21, desc[UR14][R8.64] ;  /* 0x0000000e08154981 */ /* 0x0000a2000c2e1900 */
[----:B------:R-:W-:Y:S02]  /*1690*/  P2R R4, PR, RZ, 0x2 ;  /* 0x00000002ff047803 */ /* 0x000fe40000000000 */
[-C--:B---3--:R-:W-:Y:S02]  /*16a0*/  FSETP.GEU.AND P1, PT, R22, R23.reuse, PT ;  /* 0x000000171600720b */ /* 0x088fe40003f2e000 */
[----:B------:R-:W-:Y:S02]  /*16b0*/  FSETP.NAN.AND P0, PT, R23, R23, PT ;  /* 0x000000171700720b */ /* 0x000fe40003f08000 */
[----:B------:R-:W-:-:S09]  /*16c0*/  P2R R5, PR, RZ, 0x2 ;  /* 0x00000002ff057803 */ /* 0x000fd20000000000 */
[----:B------:R-:W-:Y:S02]  /*16d0*/  @P1 FSEL R23, R23, R22, P0 ;  /* 0x0000001617171208 */ /* 0x000fe40000000000 */
[-C--:B-----5:R-:W-:Y:S02]  /*16e0*/  FSETP.GEU.AND P1, PT, R11, R28.reuse, PT ;  /* 0x0000001c0b00720b */ /* 0x0a0fe40003f2e000 */
[----:B------:R-:W-:Y:S02]  /*16f0*/  FSETP.NAN.AND P0, PT, R28, R28, PT ;  /* 0x0000001c1c00720b */ /* 0x000fe40003f08000 */
[----:B------:R-:W-:-:S09]  /*1700*/  P2R R79, PR, RZ, 0x2 ;  /* 0x00000002ff4f7803 */ /* 0x000fd20000000000 */
[----:B------:R-:W-:Y:S01]  /*1710*/  @P1 FSEL R28, R28, R11, P0 ;  /* 0x0000000b1c1c1208 */ /* 0x000fe20000000000 */
[----:B0-----:R-:W-:-:S04]  /*1720*/  VIADD R9, R19, UR11 ;  /* 0x0000000b13097c36 */ /* 0x001fc80008000000 */
[----:B------:R-:W-:-:S04]  /*1730*/  IMAD R9, R18, 0xb400, R9 ;  /* 0x0000b40012097824 */ /* 0x000fc800078e0209 */
[----:B------:R-:W-:Y:S01]  /*1740*/  IMAD.WIDE R8, R9, 0x4, R24 ;  /* 0x0000000409087825 */ /* 0x000fe200078e0218 */
[-C--:B--2---:R-:W-:Y:S02]  /*1750*/  FSETP.GEU.AND P1, PT, R20, R21.reuse, PT ;  /* 0x000000151400720b */ /* 0x084fe40003f2e000 */
[----:B------:R-:W-:Y:S02]  /*1760*/  FSETP.NAN.AND P0, PT, R21, R21, PT ;  /* 0x000000151500720b */ /* 0x000fe40003f08000 */
[----:B------:R-:W-:-:S09]  /*1770*/  P2R R54, PR, RZ, 0x2 ;  /* 0x00000002ff367803 */ /* 0x000fd20000000000 */
[----:B------:R-:W-:Y:S02]  /*1780*/  @P1 FSEL R21, R21, R20, P0 ;  /* 0x0000001415151208 */ /* 0x000fe40000000000 */
[-C--:B----4-:R-:W-:Y:S02]  /*1790*/  FSETP.GEU.AND P1, PT, R23, R26.reuse, PT ;  /* 0x0000001a1700720b */ /* 0x090fe40003f2e000 */
[----:B------:R-:W-:-:S11]  /*17a0*/  FSETP.NAN.AND P0, PT, R26, R26, PT ;  /* 0x0000001a1a00720b */ /* 0x000fd60003f08000 */
[----:B------:R-:W-:Y:S02]  /*17b0*/  @P1 FSEL R26, R26, R23, P0 ;  /* 0x000000171a1a1208 */ /* 0x000fe40000000000 */
[----:B------:R-:W-:-:S06]  /*17c0*/  CS2R R22, SRZ ;  /* 0x0000000000167805 */ /* 0x000fcc000001ff00 */
[----:B------:R-:W2:Y:S01]  /*17d0*/  @P6 LDG.E.EL R22, desc[UR14][R8.64] ;  /* 0x0000000e08166981 */ /* 0x000ea2000c2e1900 */
[----:B------:R-:W-:Y:S01]  /*17e0*/  P2R R6, PR, RZ, 0x2 ;  /* 0x00000002ff067803 */ /* 0x000fe20000000000 */
[----:B------:R-:W-:-:S04]  /*17f0*/  VIADD R7, R17, UR11 ;  /* 0x0000000b11077c36 */ /* 0x000fc80008000000 */
[----:B------:R-:W-:Y:S02]  /*1800*/  IMAD R7, R16, 0xb400, R7 ;  /* 0x0000b40010077824 */ /* 0x000fe400078e0207 */
[----:B------:R-:W-:Y:S01]  /*1810*/  IMAD.MOV.U32 R20, RZ, RZ, RZ ;  /* 0x000000ffff147224 */ /* 0x000fe200078e00ff */
[-C--:B--2---:R-:W-:Y:S02]  /*1820*/  FSETP.GEU.AND P1, PT, R10, R22.reuse, PT ;  /* 0x000000160a00720b */ /* 0x084fe40003f2e000 */
[----:B------:R-:W-:-:S11]  /*1830*/  FSETP.NAN.AND P0, PT, R22, R22, PT ;  /* 0x000000161600720b */ /* 0x000fd60003f08000 */
[----:B------:R-:W-:Y:S01]  /*1840*/  @P1 FSEL R22, R22, R10, P0 ;  /* 0x0000000a16161208 */ /* 0x000fe20000000000 */
[----:B------:R-:W-:-:S04]  /*1850*/  IMAD.WIDE R10, R7, 0x4, R24 ;  /* 0x00000004070a7825 */ /* 0x000fc800078e0218 */
[----:B------:R-:W-:Y:S01]  /*1860*/  VIADD R7, R13, UR11 ;  /* 0x0000000b0d077c36 */ /* 0x000fe20008000000 */
[----:B------:R0:W2:Y:S03]  /*1870*/  @P5 LDG.E.EL R23, desc[UR14][R10.64] ;  /* 0x0000000e0a175981 */ /* 0x0000a6000c2e1900 */
[----:B------:R-:W-:-:S04]  /*1880*/  IMAD R7, R12, 0xb400, R7 ;  /* 0x0000b4000c077824 */ /* 0x000fc800078e0207 */
[----:B------:R-:W-:-:S05]  /*1890*/  IMAD.WIDE R8, R7, 0x4, R24 ;  /* 0x0000000407087825 */ /* 0x000fca00078e0218 */
[----:B------:R1:W3:Y:S01]  /*18a0*/  @P4 LDG.E.EL R20, desc[UR14][R8.64] ;  /* 0x0000000e08144981 */ /* 0x0002e2000c2e1900 */
[----:B------:R-:W-:Y:S01]  /*18b0*/  P2R R81, PR, RZ, 0x2 ;  /* 0x00000002ff517803 */ /* 0x000fe20000000000 */
[----:B0-----:R-:W-:-:S04]  /*18c0*/  VIADD R10, R14, UR11 ;  /* 0x0000000b0e0a7c36 */ /* 0x001fc80008000000 */
[----:B------:R-:W-:-:S04]  /*18d0*/  IMAD R11, R15, 0xb400, R10 ;  /* 0x0000b4000f0b7824 */ /* 0x000fc800078e020a */
[----:B------:R-:W-:-:S04]  /*18e0*/  IMAD.WIDE R10, R11, 0x4, R24 ;  /* 0x000000040b0a7825 */ /* 0x000fc800078e0218 */
[----:B------:R-:W-:Y:S01]  /*18f0*/  VIADD R19, R19, UR12 ;  /* 0x0000000c13137c36 */ /* 0x000fe20008000000 */
[----:B------:R-:W-:-:S03]  /*1900*/  CS2R R74, SRZ ;  /* 0x00000000004a7805 */ /* 0x000fc6000001ff00 */
[----:B-1----:R-:W-:-:S04]  /*1910*/  IMAD R9, R18, 0xb400, R19 ;  /* 0x0000b40012097824 */ /* 0x002fc800078e0213 */
[----:B------:R-:W-:-:S04]  /*1920*/  IMAD.WIDE R8, R9, 0x4, R24 ;  /* 0x0000000409087825 */ /* 0x000fc800078e0218 */
[----:B------:R-:W-:Y:S01]  /*1930*/  VIADD R17, R17, UR12 ;  /* 0x0000000c11117c36 */ /* 0x000fe20008000000 */
[----:B------:R-:W4:Y:S01]  /*1940*/  @P6 LDG.E.EL R75, desc[UR14][R8.64] ;  /* 0x0000000e084b6981 */ /* 0x000f22000c2e1900 */
[----:B------:R-:W-:-:S04]  /*1950*/  VIADD R13, R13, UR12 ;  /* 0x0000000c0d0d7c36 */ /* 0x000fc80008000000 */
[----:B------:R-:W-:Y:S02]  /*1960*/  IMAD R13, R12, 0xb400, R13 ;  /* 0x0000b4000c0d7824 */ /* 0x000fe400078e020d */
[----:B------:R-:W-:Y:S02]  /*1970*/  IMAD.MOV.U32 R71, RZ, RZ, RZ ;  /* 0x000000ffff477224 */ /* 0x000fe400078e00ff */
[----:B------:R-:W-:-:S04]  /*1980*/  IMAD.WIDE R12, R13, 0x4, R24 ;  /* 0x000000040d0c7825 */ /* 0x000fc800078e0218 */
[----:B------:R-:W-:Y:S01]  /*1990*/  VIADD R14, R14, UR12 ;  /* 0x0000000c0e0e7c36 */ /* 0x000fe20008000000 */
[----:B------:R-:W5:Y:S03]  /*19a0*/  @P4 LDG.E.EL R71, desc[UR14][R12.64] ;  /* 0x0000000e0c474981 */ /* 0x000f66000c2e1900 */
[----:B------:R-:W-:Y:S02]  /*19b0*/  IMAD R15, R15, 0xb400, R14 ;  /* 0x0000b4000f0f7824 */ /* 0x000fe400078e020e */
[----:B------:R-:W-:Y:S02]  /*19c0*/  IMAD.MOV.U32 R76, RZ, RZ, RZ ;  /* 0x000000ffff4c7224 */ /* 0x000fe400078e00ff */
[----:B------:R-:W-:-:S05]  /*19d0*/  IMAD.WIDE R14, R15, 0x4, R24 ;  /* 0x000000040f0e7825 */ /* 0x000fca00078e0218 */
[----:B------:R-:W4:Y:S01]  /*19e0*/  @P3 LDG.E.EL R76, desc[UR14][R14.64] ;  /* 0x0000000e0e4c3981 */ /* 0x000f22000c2e1900 */
[-C--:B--2---:R-:W-:Y:S02]  /*19f0*/  FSETP.GEU.AND P1, PT, R28, R23.reuse, PT ;  /* 0x000000171c00720b */ /* 0x084fe40003f2e000 */
[----:B------:R-:W-:Y:S02]  /*1a00*/  FSETP.NAN.AND P0, PT, R23, R23, PT ;  /* 0x000000171700720b */ /* 0x000fe40003f08000 */
[----:B------:R-:W-:-:S09]  /*1a10*/  P2R R55, PR, RZ, 0x2 ;  /* 0x00000002ff377803 */ /* 0x000fd20000000000 */
[----:B------:R-:W-:Y:S02]  /*1a20*/  @P1 FSEL R23, R23, R28, P0 ;  /* 0x0000001c17171208 */ /* 0x000fe40000000000 */
[-C--:B---3--:R-:W-:Y:S02]  /*1a30*/  FSETP.GEU.AND P1, PT, R21, R20.reuse, PT ;  /* 0x000000141500720b */ /* 0x088fe40003f2e000 */
[----:B------:R-:W-:-:S11]  /*1a40*/  FSETP.NAN.AND P0, PT, R20, R20, PT ;  /* 0x000000141400720b */ /* 0x000fd60003f08000 */
[----:B------:R-:W-:Y:S01]  /*1a50*/  @P1 FSEL R20, R20, R21, P0 ;  /* 0x0000001514141208 */ /* 0x000fe20000000000 */
[----:B------:R-:W-:-:S06]  /*1a60*/  IMAD.MOV.U32 R21, RZ, RZ, RZ ;  /* 0x000000ffff157224 */ /* 0x000fcc00078e00ff */
[----:B------:R0:W2:Y:S02]  /*1a70*/  @P3 LDG.E.EL R21, desc[UR14][R10.64] ;  /* 0x0000000e0a153981 */ /* 0x0000a4000c2e1900 */
[----:B0-----:R-:W-:-:S04]  /*1a80*/  IMAD R11, R16, 0xb400, R17 ;  /* 0x0000b400100b7824 */ /* 0x001fc800078e0211 */
[----:B------:R-:W-:-:S05]  /*1a90*/  IMAD.WIDE R10, R11, 0x4, R24 ;  /* 0x000000040b0a7825 */ /* 0x000fca00078e0218 */
[----:B------:R-:W3:Y:S01]  /*1aa0*/  @P5 LDG.E.EL R74, desc[UR14][R10.64] ;  /* 0x0000000e0a4a5981 */ /* 0x000ee2000c2e1900 */
[----:B------:R-:W-:Y:S01]  /*1ab0*/  P2R R56, PR, RZ, 0x2 ;  /* 0x00000002ff387803 */ /* 0x000fe20000000000 */
[----:B------:R-:W-:Y:S01]  /*1ac0*/  IMAD.MOV.U32 R18, RZ, RZ, RZ ;  /* 0x000000ffff127224 */ /* 0x000fe200078e00ff */
[----:B------:R-:W-:-:S05]  /*1ad0*/  LOP3.LUT R19, R51, 0x200, RZ, 0xfc, !PT ;  /* 0x0000020033137812 */ /* 0x000fca00078efcff */
[----:B------:R-:W-:-:S05]  /*1ae0*/  IMAD.HI R16, R19, -0x6db6db6d, R18 ;  /* 0x9249249313107827 */ /* 0x000fca00078e0212 */
[----:B------:R-:W-:-:S04]  /*1af0*/  SHF.R.U32.HI R17, RZ, 0x1f, R16 ;  /* 0x0000001fff117819 */ /* 0x000fc80000011610 */
[----:B------:R-:W-:Y:S01]  /*1b00*/  LEA.HI.SX32 R17, R16, R17, 0x1d ;  /* 0x0000001110117211 */ /* 0x000fe200078feaff */
[----:B------:R-:W-:Y:S02]  /*1b10*/  IMAD.MOV.U32 R16, RZ, RZ, RZ ;  /* 0x000000ffff107224 */ /* 0x000fe400078e00ff */
[----:B------:R-:W-:-:S04]  /*1b20*/  IMAD.HI R18, R19, 0x5397829d, RZ ;  /* 0x5397829d13127827 */ /* 0x000fc800078e02ff */
[----:B------:R-:W-:Y:S01]  /*1b30*/  IMAD.HI R16, R17, -0x6db6db6d, R16 ;  /* 0x9249249311107827 */ /* 0x000fe200078e0210 */
[----:B------:R-:W-:-:S04]  /*1b40*/  SHF.R.U32.HI R15, RZ, 0x1f, R18 ;  /* 0x0000001fff0f7819 */ /* 0x000fc80000011612 */
[----:B------:R-:W-:Y:S02]  /*1b50*/  LEA.HI.SX32 R15, R18, R15, 0x1a ;  /* 0x0000000f120f7211 */ /* 0x000fe400078fd2ff */
[-C--:B--2---:R-:W-:Y:S02]  /*1b60*/  FSETP.GEU.AND P1, PT, R26, R21.reuse, PT ;  /* 0x000000151a00720b */ /* 0x084fe40003f2e000 */
[----:B------:R-:W-:Y:S02]  /*1b70*/  FSETP.NAN.AND P0, PT, R21, R21, PT ;  /* 0x000000151500720b */ /* 0x000fe40003f08000 */
[----:B------:R-:W-:-:S09]  /*1b80*/  P2R R7, PR, RZ, 0x2 ;  /* 0x00000002ff077803 */ /* 0x000fd20000000000 */
[----:B------:R-:W-:Y:S02]  /*1b90*/  @P1 FSEL R21, R21, R26, P0 ;  /* 0x0000001a15151208 */ /* 0x000fe40000000000 */
[-C--:B----4-:R-:W-:Y:S02]  /*1ba0*/  FSETP.GEU.AND P1, PT, R22, R75.reuse, PT ;  /* 0x0000004b1600720b */ /* 0x090fe40003f2e000 */
[----:B------:R-:W-:Y:S02]  /*1bb0*/  FSETP.NAN.AND P0, PT, R75, R75, PT ;  /* 0x0000004b4b00720b */ /* 0x000fe40003f08000 */
[----:B------:R-:W-:-:S09]  /*1bc0*/  P2R R78, PR, RZ, 0x2 ;  /* 0x00000002ff4e7803 */ /* 0x000fd20000000000 */
[----:B------:R-:W-:Y:S02]  /*1bd0*/  @P1 SEL R75, R75, R22, P0 ;  /* 0x000000164b4b1207 */ /* 0x000fe40000000000 */
[-C--:B---3--:R-:W-:Y:S02]  /*1be0*/  FSETP.GEU.AND P1, PT, R23, R74.reuse, PT ;  /* 0x0000004a1700720b */ /* 0x088fe40003f2e000 */
[----:B------:R-:W-:Y:S02]  /*1bf0*/  FSETP.NAN.AND P0, PT, R74, R74, PT ;  /* 0x0000004a4a00720b */ /* 0x000fe40003f08000 */
[----:B------:R-:W-:-:S09]  /*1c00*/  P2R R10, PR, RZ, 0x2 ;  /* 0x00000002ff0a7803 */ /* 0x000fd20000000000 */
[----:B------:R-:W-:Y:S02]  /*1c10*/  @P1 SEL R74, R74, R23, P0 ;  /* 0x000000174a4a1207 */ /* 0x000fe40000000000 */
[-C--:B-----5:R-:W-:Y:S02]  /*1c20*/  FSETP.GEU.AND P1, PT, R20, R71.reuse, PT ;  /* 0x000000471400720b */ /* 0x0a0fe40003f2e000 */
[----:B------:R-:W-:Y:S02]  /*1c30*/  FSETP.NAN.AND P0, PT, R71, R71, PT ;  /* 0x000000474700720b */ /* 0x000fe40003f08000 */
[----:B------:R-:W-:-:S09]  /*1c40*/  P2R R12, PR, RZ, 0x2 ;  /* 0x00000002ff0c7803 */ /* 0x000fd20000000000 */
[----:B------:R-:W-:Y:S02]  /*1c50*/  @P1 SEL R71, R71, R20, P0 ;  /* 0x0000001447471207 */ /* 0x000fe40000000000 */
[-C--:B------:R-:W-:Y:S02]  /*1c60*/  FSETP.GEU.AND P1, PT, R21, R76.reuse, PT ;  /* 0x0000004c1500720b */ /* 0x080fe40003f2e000 */
[----:B------:R-:W-:-:S11]  /*1c70*/  FSETP.NAN.AND P0, PT, R76, R76, PT ;  /* 0x0000004c4c00720b */ /* 0x000fd60003f08000 */
[----:B------:R-:W-:Y:S02]  /*1c80*/  @P1 SEL R76, R76, R21, P0 ;  /* 0x000000154c4c1207 */ /* 0x000fe40000000000 */
[----:B------:R-:W-:-:S04]  /*1c90*/  SHF.R.U32.HI R21, RZ, 0x1f, R16 ;  /* 0x0000001fff157819 */ /* 0x000fc80000011610 */
[----:B------:R-:W-:Y:S01]  /*1ca0*/  LEA.HI R21, R16, R21, RZ, 0x1d ;  /* 0x0000001510157211 */ /* 0x000fe200078fe8ff */
[----:B------:R-:W-:-:S04]  /*1cb0*/  IMAD R16, R17, -0xe, R19 ;  /* 0xfffffff211107824 */ /* 0x000fc800078e0213 */
[----:B------:R-:W-:Y:S02]  /*1cc0*/  IMAD R16, R15, 0x1c2, R16 ;  /* 0x000001c20f107824 */ /* 0x000fe400078e0210 */
[----:B------:R-:W-:Y:S01]  /*1cd0*/  IMAD R21, R21, -0xe, R17 ;  /* 0xfffffff215157824 */ /* 0x000fe200078e0211 */
[----:B------:R-:W-:-:S03]  /*1ce0*/  PLOP3.LUT P0, PT, PT, PT, UP1, 0x40, 0x0 ;  /* 0x000000000000781c */ /* 0x000fc60003f0e818 */
[----:B------:R-:W-:Y:S01]  /*1cf0*/  IMAD R16, R21, 0x1e, R16 ;  /* 0x0000001e15107824 */ /* 0x000fe200078e0210 */
[----:B------:R-:W-:-:S03]  /*1d00*/  ISETP.LT.AND P0, PT, R19, 0x310, P0 ;  /* 0x000003101300780c */ /* 0x000fc60000701270 */
[----:B------:R-:W-:Y:S01]  /*1d10*/  IMAD R26, R16, 0x600, RZ ;  /* 0x00000600101a7824 */ /* 0x000fe200078e02ff */
[----:B------:R-:W-:-:S03]  /*1d20*/  CS2R R22, SRZ ;  /* 0x0000000000167805 */ /* 0x000fc6000001ff00 */
[C---:B------:R-:W-:Y:S02]  /*1d30*/  VIADD R17, R26.reuse, UR5 ;  /* 0x000000051a117c36 */ /* 0x040fe40008000000 */
[----:B------:R-:W-:Y:S02]  /*1d40*/  VIADD R21, R26, UR13 ;  /* 0x0000000d1a157c36 */ /* 0x000fe40008000000 */
[----:B------:R-:W-:Y:S02]  /*1d50*/  IMAD.MOV.U32 R15, RZ, RZ, RZ ;  /* 0x000000ffff0f7224 */ /* 0x000fe400078e00ff */
[----:B------:R-:W-:-:S04]  /*1d60*/  IMAD.WIDE R16, R17, 0x4, R24 ;  /* 0x0000000411107825 */ /* 0x000fc800078e0218 */
[----:B------:R-:W-:Y:S01]  /*1d70*/  IMAD.WIDE R20, R21, 0x4, R24 ;  /* 0x0000000415147825 */ /* 0x000fe200078e0218 */
[----:B------:R0:W2:Y:S04]  /*1d80*/  @P0 LDG.E.EL R23, desc[UR14][R16.64] ;  /* 0x0000000e10170981 */ /* 0x0000a8000c2e1900 */
[----:B------:R-:W2:Y:S01]  /*1d90*/  @P0 LDG.E.EL R15, desc[UR14][R20.64] ;  /* 0x0000000e140f0981 */ /* 0x000ea2000c2e1900 */
[----:B------:R-:W-:-:S04]  /*1da0*/  VIADD R19, R26, UR6 ;  /* 0x000000061a137c36 */ /* 0x000fc80008000000 */
[----:B------:R-:W-:-:S05]  /*1db0*/  IMAD.WIDE R18, R19, 0x4, R24 ;  /* 0x0000000413127825 */ /* 0x000fca00078e0218 */
[----:B------:R-:W3:Y:S01]  /*1dc0*/  @P0 LDG.E.EL R22, desc[UR14][R18.64] ;  /* 0x0000000e12160981 */ /* 0x000ee2000c2e1900 */
[----:B------:R-:W-:Y:S02]  /*1dd0*/  P2R R66, PR, RZ, 0x4 ;  /* 0x00000004ff427803 */ /* 0x000fe40000000000 */
[----:B------:R-:W-:Y:S01]  /*1de0*/  P2R R14, PR, RZ, 0x2 ;  /* 0x00000002ff0e7803 */ /* 0x000fe20000000000 */
[----:B0-----:R-:W-:-:S04]  /*1df0*/  VIADD R17, R26, UR7 ;  /* 0x000000071a117c36 */ /* 0x001fc80008000000 */
[----:B------:R-:W-:Y:S01]  /*1e00*/  IMAD.WIDE R16, R17, 0x4, R24 ;  /* 0x0000000411107825 */ /* 0x000fe200078e0218 */
[C---:B--2---:R-:W-:Y:S02]  /*1e10*/  FSETP.GT.AND P2, PT, R23.reuse, R15, PT ;  /* 0x0000000f1700720b */ /* 0x044fe40003f44000 */
[----:B------:R-:W-:Y:S02]  /*1e20*/  FSETP.NAN.AND P1, PT, R23, R23, PT ;  /* 0x000000171700720b */ /* 0x000fe40003f28000 */
[----:B------:R-:W-:-:S09]  /*1e30*/  P2R R57, PR, RZ, 0x4 ;  /* 0x00000004ff397803 */ /* 0x000fd20000000000 */
[----:B------:R-:W-:-:S04]  /*1e40*/  @!P2 FSEL R23, R23, R15, P1 ;  /* 0x0000000f1717a208 */ /* 0x000fc80000800000 */
[-C--:B---3--:R-:W-:Y:S02]  /*1e50*/  FSETP.GEU.AND P2, PT, R23, R22.reuse, PT ;  /* 0x000000161700720b */ /* 0x088fe40003f4e000 */
[----:B------:R-:W-:-:S11]  /*1e60*/  FSETP.NAN.AND P1, PT, R22, R22, PT ;  /* 0x000000161600720b */ /* 0x000fd60003f28000 */
[----:B------:R-:W-:Y:S01]  /*1e70*/  @P2 FSEL R22, R22, R23, P1 ;  /* 0x0000001716162208 */ /* 0x000fe20000800000 */
[----:B------:R-:W-:-:S06]  /*1e80*/  IMAD.MOV.U32 R23, RZ, RZ, RZ ;  /* 0x000000ffff177224 */ /* 0x000fcc00078e00ff */
[----:B------:R-:W2:Y:S01]  /*1e90*/  @P0 LDG.E.EL R23, desc[UR14][R16.64] ;  /* 0x0000000e10170981 */ /* 0x000ea2000c2e1900 */
[----:B------:R-:W-:Y:S01]  /*1ea0*/  P2R R15, PR, RZ, 0x4 ;  /* 0x00000004ff0f7803 */ /* 0x000fe20000000000 */
[----:B------:R-:W-:-:S04]  /*1eb0*/  VIADD R21, R26, UR8 ;  /* 0x000000081a157c36 */ /* 0x000fc80008000000 */
[----:B------:R-:W-:-:S04]  /*1ec0*/  IMAD.WIDE R20, R21, 0x4, R24 ;  /* 0x0000000415147825 */ /* 0x000fc800078e0218 */
[----:B------:R-:W-:-:S04]  /*1ed0*/  VIADD R19, R26, UR9 ;  /* 0x000000091a137c36 */ /* 0x000fc80008000000 */
[----:B------:R-:W-:-:S05]  /*1ee0*/  IMAD.WIDE R18, R19, 0x4, R24 ;  /* 0x0000000413127825 */ /* 0x000fca00078e0218 */
[----:B------:R-:W3:Y:S01]  /*1ef0*/  @P0 LDG.E.EL R27, desc[UR14][R18.64] ;  /* 0x0000000e121b0981 */ /* 0x000ee2000c2e1900 */
[-C--:B--2---:R-:W-:Y:S02]  /*1f00*/  FSETP.GEU.AND P2, PT, R22, R23.reuse, PT ;  /* 0x000000171600720b */ /* 0x084fe40003f4e000 */
[----:B------:R-:W-:-:S11]  /*1f10*/  FSETP.NAN.AND P1, PT, R23, R23, PT ;  /* 0x000000171700720b */ /* 0x000fd60003f28000 */
[----:B------:R-:W-:Y:S01]  /*1f20*/  @P2 FSEL R23, R23, R22, P1 ;  /* 0x0000001617172208 */ /* 0x000fe20000800000 */
[----:B------:R-:W-:-:S06]  /*1f30*/  IMAD.MOV.U32 R22, RZ, RZ, RZ ;  /* 0x000000ffff167224 */ /* 0x000fcc00078e00ff */
[----:B------:R-:W2:Y:S01]  /*1f40*/  @P0 LDG.E.EL R22, desc[UR14][R20.64] ;  /* 0x0000000e14160981 */ /* 0x000ea2000c2e1900 */
[----:B------:R-:W-:Y:S01]  /*1f50*/  P2R R16, PR, RZ, 0x4 ;  /* 0x00000004ff107803 */ /* 0x000fe20000000000 */
[----:B------:R-:W-:Y:S01]  /*1f60*/  IMAD.MOV.U32 R28, RZ, RZ, RZ ;  /* 0x000000ffff1c7224 */ /* 0x000fe200078e00ff */
[-C--:B--2---:R-:W-:Y:S02]  /*1f70*/  FSETP.GEU.AND P2, PT, R23, R22.reuse, PT ;  /* 0x000000161700720b */ /* 0x084fe40003f4e000 */
[----:B------:R-:W-:Y:S02]  /*1f80*/  FSETP.NAN.AND P1, PT, R22, R22, PT ;  /* 0x000000161600720b */ /* 0x000fe40003f28000 */
[----:B------:R-:W-:-:S09]  /*1f90*/  P2R R17, PR, RZ, 0x4 ;  /* 0x00000004ff117803 */ /* 0x000fd20000000000 */
[----:B------:R-:W-:-:S04]  /*1fa0*/  @P2 FSEL R22, R22, R23, P1 ;  /* 0x0000001716162208 */ /* 0x000fc80000800000 */
[-C--:B---3--:R-:W-:Y:S01]  /*1fb0*/  FSETP.GEU.AND P2, PT, R22, R27.reuse, PT ;  /* 0x0000001b1600720b */ /* 0x088fe20003f4e000 */
[----:B------:R-:W-:Y:S01]  /*1fc0*/  VIADD R23, R26, UR10 ;  /* 0x0000000a1a177c36 */ /* 0x000fe20008000000 */
[----:B------:R-:W-:-:S11]  /*1fd0*/  FSETP.NAN.AND P1, PT, R27, R27, PT ;  /* 0x0000001b1b00720b */ /* 0x000fd60003f28000 */
[----:B------:R-:W-:Y:S01]  /*1fe0*/  @P2 FSEL R27, R27, R22, P1 ;  /* 0x000000161b1b2208 */ /* 0x000fe20000800000 */
[----:B------:R-:W-:-:S05]  /*1ff0*/  IMAD.WIDE R22, R23, 0x4, R24 ;  /* 0x0000000417167825 */ /* 0x000fca00078e0218 */
[----:B------:R0:W2:Y:S01]  /*2000*/  @P0 LDG.E.EL R28, desc[UR14][R22.64] ;  /* 0x0000000e161c0981 */ /* 0x0000a2000c2e1900 */
[----:B------:R-:W-:Y:S01]  /*2010*/  P2R R18, PR, RZ, 0x4 ;  /* 0x00000004ff127803 */ /* 0x000fe20000000000 */
[----:B------:R-:W-:-:S04]  /*2020*/  VIADD R21, R26, UR11 ;  /* 0x0000000b1a157c36 */ /* 0x000fc80008000000 */
[----:B------:R-:W-:-:S04]  /*2030*/  IMAD.WIDE R20, R21, 0x4, R24 ;  /* 0x0000000415147825 */ /* 0x000fc800078e0218 */
[----:B0-----:R-:W-:-:S04]  /*2040*/  VIADD R23, R26, UR12 ;  /* 0x0000000c1a177c36 */ /* 0x001fc80008000000 */
[----:B------:R-:W-:-:S05]  /*2050*/  IMAD.WIDE R22, R23, 0x4, R24 ;  /* 0x0000000417167825 */ /* 0x000fca00078e0218 */
[----:B------:R-:W3:Y:S01]  /*2060*/  @P0 LDG.E.EL R46, desc[UR14][R22.64] ;  /* 0x0000000e162e0981 */ /* 0x000ee2000c2e1900 */
[-C--:B--2---:R-:W-:Y:S02]  /*2070*/  FSETP.GEU.AND P2, PT, R27, R28.reuse, PT ;  /* 0x0000001c1b00720b */ /* 0x084fe40003f4e000 */
[----:B------:R-:W-:-:S11]  /*2080*/  FSETP.NAN.AND P1, PT, R28, R28, PT ;  /* 0x0000001c1c00720b */ /* 0x000fd60003f28000 */
[----:B------:R-:W-:Y:S01]  /*2090*/  @P2 FSEL R28, R28, R27, P1 ;  /* 0x0000001b1c1c2208 */ /* 0x000fe20000800000 */
[----:B------:R-:W-:-:S06]  /*20a0*/  IMAD.MOV.U32 R27, RZ, RZ, RZ ;  /* 0x000000ffff1b7224 */ /* 0x000fcc00078e00ff */
[----:B------:R0:W2:Y:S01]  /*20b0*/  @P0 LDG.E.EL R27, desc[UR14][R20.64] ;  /* 0x0000000e141b0981 */ /* 0x0000a2000c2e1900 */
[----:B------:R-:W-:Y:S02]  /*20c0*/  P2R R19, PR, RZ, 0x4 ;  /* 0x00000004ff137803 */ /* 0x000fe40000000000 */
[----:B0-----:R-:W-:Y:S01]  /*20d0*/  P2R R21, PR, RZ, 0x1 ;  /* 0x00000001ff157803 */ /* 0x001fe20000000000 */
[----:B------:R-:W-:Y:S01]  /*20e0*/  IMAD.MOV.U32 R26, RZ, RZ, RZ ;  /* 0x000000ffff1a7224 */ /* 0x000fe200078e00ff */
[----:B------:R-:W-:Y:S02]  /*20f0*/  CS2R R32, SRZ ;  /* 0x0000000000207805 */ /* 0x000fe4000001ff00 */
[-C--:B--2---:R-:W-:Y:S02]  /*2100*/  FSETP.GEU.AND P2, PT, R28, R27.reuse, PT ;  /* 0x0000001b1c00720b */ /* 0x084fe40003f4e000 */
[----:B------:R-:W-:-:S11]  /*2110*/  FSETP.NAN.AND P1, PT, R27, R27, PT ;  /* 0x0000001b1b00720b */ /* 0x000fd60003f28000 */
[----:B------:R-:W-:-:S04]  /*2120*/  @P2 FSEL R27, R27, R28, P1 ;  /* 0x0000001c1b1b2208 */ /* 0x000fc80000800000 */
[-C--:B---3--:R-:W-:Y:S02]  /*2130*/  FSETP.GEU.AND P0, PT, R27, R46.reuse, PT ;  /* 0x0000002e1b00720b */ /* 0x088fe40003f0e000 */
[----:B------:R-:W-:-:S11]  /*2140*/  FSETP.NAN.AND P1, PT, R46, R46, PT ;  /* 0x0000002e2e00720b */ /* 0x000fd60003f28000 */
[----:B------:R-:W-:Y:S02]  /*2150*/  @P0 SEL R46, R46, R27, P1 ;  /* 0x0000001b2e2e0207 */ /* 0x000fe40000800000 */
        /* <DEDUP_REMOVED lines=8> */
[----:B------:R-:W-:Y:S02]  /*21e0*/  SHF.R.U32.HI R31, RZ, 0x1f, R28 ;  /* 0x0000001fff1f7819 */ /* 0x000fe4000001161c */
[----:B------:R-:W-:Y:S01]  /*21f0*/  LEA.HI.SX32 R23, R26, R23, 0x1a ;  /* 0x000000171a177211 */ /* 0x000fe200078fd2ff */
[----:B------:R-:W-:Y:S01]  /*2200*/  IMAD R26, R29, -0xe, R27 ;  /* 0xfffffff21d1a7824 */ /* 0x000fe200078e021b */
[----:B------:R-:W-:-:S03]  /*2210*/  LEA.HI R31, R28, R31, RZ, 0x1d ;  /* 0x0000001f1c1f7211 */ /* 0x000fc600078fe8ff */
[----:B------:R-:W-:Y:S02]  /*2220*/  IMAD R26, R23, 0x1c2, R26 ;  /* 0x000001c2171a7824 */ /* 0x000fe400078e021a */
[----:B------:R-:W-:Y:S01]  /*2230*/  IMAD R31, R31, -0xe, R29 ;  /* 0xfffffff21f1f7824 */ /* 0x000fe200078e021d */
[----:B------:R-:W-:Y:S02]  /*2240*/  P2R R20, PR, RZ, 0x4 ;  /* 0x00000004ff147803 */ /* 0x000fe40000000000 */
[----:B------:R-:W-:Y:S01]  /*2250*/  PLOP3.LUT P2, PT, PT, PT, UP1, 0x40, 0x0 ;  /* 0x000000000000781c */ /* 0x000fe20003f4e818 */
[----:B------:R-:W-:-:S03]  /*2260*/  IMAD R26, R31, 0x1e, R26 ;  /* 0x0000001e1f1a7824 */ /* 0x000fc600078e021a */
[----:B------:R-:W-:Y:S01]  /*2270*/  ISETP.LT.AND P2, PT, R27, 0x310, P2 ;  /* 0x000003101b00780c */ /* 0x000fe20001741270 */
[----:B------:R-:W-:-:S04]  /*2280*/  IMAD R34, R26, 0x600, RZ ;  /* 0x000006001a227824 */ /* 0x000fc800078e02ff */
        /* <DEDUP_REMOVED lines=15> */
[----:B------:R-:W-:-:S11]  /*2380*/  FSETP.NAN.AND P1, PT, R33, R33, PT ;  /* 0x000000212100720b */ /* 0x000fd60003f28000 */
[----:B------:R-:W-:-:S04]  /*2390*/  @!P3 FSEL R33, R33, R23, P1 ;  /* 0x000000172121b208 */ /* 0x000fc80000800000 */
[-C--:B---3--:R-:W-:Y:S02]  /*23a0*/  FSETP.GEU.AND P0, PT, R33, R32.reuse, PT ;  /* 0x000000202100720b */ /* 0x088fe40003f0e000 */
[----:B------:R-:W-:-:S11]  /*23b0*/  FSETP.NAN.AND P1, PT, R32, R32, PT ;  /* 0x000000202000720b */ /* 0x000fd60003f28000 */
[----:B------:R-:W-:Y:S01]  /*23c0*/  @P0 FSEL R32, R32, R33, P1 ;  /* 0x0000002120200208 */ /* 0x000fe20000800000 */
[----:B------:R-:W-:-:S06]  /*23d0*/  IMAD.MOV.U32 R33, RZ, RZ, RZ ;  /* 0x000000ffff217224 */ /* 0x000fcc00078e00ff */
[----:B------:R0:W2:Y:S01]  /*23e0*/  @P2 LDG.E.EL R33, desc[UR14][R26.64] ;  /* 0x0000000e1a212981 */ /* 0x0000a2000c2e1900 */
[----:B------:R-:W-:Y:S01]  /*23f0*/  P2R R23, PR, RZ, 0x1 ;  /* 0x00000001ff177803 */ /* 0x000fe20000000000 */
[----:B------:R-:W-:-:S04]  /*2400*/  VIADD R31, R34, UR8 ;  /* 0x00000008221f7c36 */ /* 0x000fc80008000000 */
[----:B------:R-:W-:-:S04]  /*2410*/  IMAD.WIDE R30, R31, 0x4, R24 ;  /* 0x000000041f1e7825 */ /* 0x000fc800078e0218 */
[----:B0-----:R-:W-:Y:S02]  /*2420*/  VIADD R27, R34, UR9 ;  /* 0x00000009221b7c36 */ /* 0x001fe40008000000 */
[----:B------:R-:W-:Y:S02]  /*2430*/  IMAD.MOV.U32 R35, RZ, RZ, RZ ;  /* 0x000000ffff237224 */ /* 0x000fe400078e00ff */
[----:B------:R-:W-:-:S05]  /*2440*/  IMAD.WIDE R26, R27, 0x4, R24 ;  /* 0x000000041b1a7825 */ /* 0x000fca00078e0218 */
[----:B------:R-:W3:Y:S01]  /*2450*/  @P2 LDG.E.EL R35, desc[UR14][R26.64] ;  /* 0x0000000e1a232981 */ /* 0x000ee2000c2e1900 */
[-C--:B--2---:R-:W-:Y:S02]  /*2460*/  FSETP.GEU.AND P0, PT, R32, R33.reuse, PT ;  /* 0x000000212000720b */ /* 0x084fe40003f0e000 */
[----:B------:R-:W-:-:S11]  /*2470*/  FSETP.NAN.AND P1, PT, R33, R33, PT ;  /* 0x000000212100720b */ /* 0x000fd60003f28000 */
[----:B------:R-:W-:Y:S01]  /*2480*/  @P0 FSEL R33, R33, R32, P1 ;  /* 0x0000002021210208 */ /* 0x000fe20000800000 */
[----:B------:R-:W-:-:S06]  /*2490*/  IMAD.MOV.U32 R32, RZ, RZ, RZ ;  /* 0x000000ffff207224 */ /* 0x000fcc00078e00ff */
[----:B------:R-:W2:Y:S01]  /*24a0*/  @P2 LDG.E.EL R32, desc[UR14][R30.64] ;  /* 0x0000000e1e202981 */ /* 0x000ea2000c2e1900 */
[----:B------:R-:W-:Y:S02]  /*24b0*/  P2R R28, PR, RZ, 0x1 ;  /* 0x00000001ff1c7803 */ /* 0x000fe40000000000 */
[----:B------:R-:W-:Y:S02]  /*24c0*/  CS2R R36, SRZ ;  /* 0x0000000000247805 */ /* 0x000fe4000001ff00 */
        /* <DEDUP_REMOVED lines=9> */
[----:B------:R-:W2:Y:S01]  /*2560*/  @P2 LDG.E.EL R36, desc[UR14][R32.64] ;  /* 0x0000000e20242981 */ /* 0x000ea2000c2e1900 */
[----:B------:R-:W-:Y:S01]  /*2570*/  VIADD R27, R34, UR11 ;  /* 0x0000000b221b7c36 */ /* 0x000fe20008000000 */
[----:B------:R-:W-:-:S03]  /*2580*/  P2R R30, PR, RZ, 0x1 ;  /* 0x00000001ff1e7803 */ /* 0x000fc60000000000 */
[----:B------:R-:W-:-:S05]  /*2590*/  IMAD.WIDE R26, R27, 0x4, R24 ;  /* 0x000000041b1a7825 */ /* 0x000fca00078e0218 */
[----:B------:R-:W3:Y:S01]  /*25a0*/  @P2 LDG.E.EL R37, desc[UR14][R26.64] ;  /* 0x0000000e1a252981 */ /* 0x000ee2000c2e1900 */
[-C--:B--2---:R-:W-:Y:S02]  /*25b0*/  FSETP.GEU.AND P0, PT, R35, R36.reuse, PT ;  /* 0x000000242300720b */ /* 0x084fe40003f0e000 */
[----:B------:R-:W-:-:S11]  /*25c0*/  FSETP.NAN.AND P1, PT, R36, R36, PT ;  /* 0x000000242400720b */ /* 0x000fd60003f28000 */
[----:B------:R-:W-:Y:S01]  /*25d0*/  @P0 FSEL R36, R36, R35, P1 ;  /* 0x0000002324240208 */ /* 0x000fe20000800000 */
[----:B------:R-:W-:-:S04]  /*25e0*/  VIADD R35, R34, UR12 ;  /* 0x0000000c22237c36 */ /* 0x000fc80008000000 */
[----:B------:R-:W-:-:S05]  /*25f0*/  IMAD.WIDE R34, R35, 0x4, R24 ;  /* 0x0000000423227825 */ /* 0x000fca00078e0218 */
[----:B------:R0:W2:Y:S01]  /*2600*/  @P2 LDG.E.EL R44, desc[UR14][R34.64] ;  /* 0x0000000e222c2981 */ /* 0x0000a2000c2e1900 */
[----:B------:R-:W-:Y:S02]  /*2610*/  P2R R31, PR, RZ, 0x1 ;  /* 0x00000001ff1f7803 */ /* 0x000fe40000000000 */
[-C--:B---3--:R-:W-:Y:S02]  /*2620*/  FSETP.GEU.AND P0, PT, R36, R37.reuse, PT ;  /* 0x000000252400720b */ /* 0x088fe40003f0e000 */
[----:B------:R-:W-:Y:S02]  /*2630*/  FSETP.NAN.AND P1, PT, R37, R37, PT ;  /* 0x000000252500720b */ /* 0x000fe40003f28000 */
[----:B------:R-:W-:-:S09]  /*2640*/  P2R R58, PR, RZ, 0x8 ;  /* 0x00000008ff3a7803 */ /* 0x000fd20000000000 */
[----:B------:R-:W-:Y:S01]  /*2650*/  @P0 FSEL R37, R37, R36, P1 ;  /* 0x0000002425250208 */ /* 0x000fe20000800000 */
[----:B------:R-:W-:Y:S01]  /*2660*/  IMAD.MOV.U32 R26, RZ, RZ, RZ ;  /* 0x000000ffff1a7224 */ /* 0x000fe200078e00ff */
[----:B------:R-:W-:-:S05]  /*2670*/  LOP3.LUT R27, R51, 0x300, RZ, 0xfc, !PT ;  /* 0x00000300331b7812 */ /* 0x000fca00078efcff */
[----:B------:R-:W-:-:S04]  /*2680*/  IMAD.HI R36, R27, -0x6db6db6d, R26 ;  /* 0x924924931b247827 */ /* 0x000fc800078e021a */
[----:B------:R-:W-:-:S05]  /*2690*/  IMAD.HI R26, R27, 0x5397829d, RZ ;  /* 0x5397829d1b1a7827 */ /* 0x000fca00078e02ff */
[----:B0-----:R-:W-:-:S04]  /*26a0*/  SHF.R.U32.HI R35, RZ, 0x1f, R26 ;  /* 0x0000001fff237819 */ /* 0x001fc8000001161a */
[----:B------:R-:W-:Y:S01]  /*26b0*/  LEA.HI.SX32 R35, R26, R35, 0x1a ;  /* 0x000000231a237211 */ /* 0x000fe200078fd2ff */
[----:B------:R-:W-:Y:S01]  /*26c0*/  IMAD.MOV.U32 R59, RZ, RZ, RZ ;  /* 0x000000ffff3b7224 */ /* 0x000fe200078e00ff */
[-C--:B--2---:R-:W-:Y:S02]  /*26d0*/  FSETP.GEU.AND P3, PT, R37, R44.reuse, PT ;  /* 0x0000002c2500720b */ /* 0x084fe40003f6e000 */
[----:B------:R-:W-:-:S11]  /*26e0*/  FSETP.NAN.AND P1, PT, R44, R44, PT ;  /* 0x0000002c2c00720b */ /* 0x000fd60003f28000 */
[----:B------:R-:W-:Y:S02]  /*26f0*/  @P3 SEL R44, R44, R37, P1 ;  /* 0x000000252c2c3207 */ /* 0x000fe40000800000 */
[----:B------:R-:W-:-:S04]  /*2700*/  SHF.R.U32.HI R37, RZ, 0x1f, R36 ;  /* 0x0000001fff257819 */ /* 0x000fc80000011624 */
[----:B------:R-:W-:Y:S01]  /*2710*/  LEA.HI.SX32 R37, R36, R37, 0x1d ;  /* 0x0000002524257211 */ /* 0x000fe200078feaff */
[----:B------:R-:W-:-:S04]  /*2720*/  IMAD.MOV.U32 R36, RZ, RZ, RZ ;  /* 0x000000ffff247224 */ /* 0x000fc800078e00ff */
[----:B------:R-:W-:-:S05]  /*2730*/  IMAD.HI R36, R37, -0x6db6db6d, R36 ;  /* 0x9249249325247827 */ /* 0x000fca00078e0224 */
[----:B------:R-:W-:Y:S01]  /*2740*/  SHF.R.U32.HI R39, RZ, 0x1f, R36 ;  /* 0x0000001fff277819 */ /* 0x000fe20000011624 */
[----:B------:R-:W-:-:S03]  /*2750*/  IMAD R26, R37, -0xe, R27 ;  /* 0xfffffff2251a7824 */ /* 0x000fc600078e021b */
[----:B------:R-:W-:Y:S01]  /*2760*/  LEA.HI R39, R36, R39, RZ, 0x1d ;  /* 0x0000002724277211 */ /* 0x000fe200078fe8ff */
[----:B------:R-:W-:-:S04]  /*2770*/  IMAD R26, R35, 0x1c2, R26 ;  /* 0x000001c2231a7824 */ /* 0x000fc800078e021a */
[----:B------:R-:W-:Y:S01]  /*2780*/  IMAD R39, R39, -0xe, R37 ;  /* 0xfffffff227277824 */ /* 0x000fe200078e0225 */
[----:B------:R-:W-:-:S03]  /*2790*/  PLOP3.LUT P1, PT, PT, PT, UP1, 0x40, 0x0 ;  /* 0x000000000000781c */ /* 0x000fc60003f2e818 */
[----:B------:R-:W-:Y:S01]  /*27a0*/  IMAD R26, R39, 0x1e, R26 ;  /* 0x0000001e271a7824 */ /* 0x000fe200078e021a */
[----:B------:R-:W-:-:S03]  /*27b0*/  ISETP.LT.AND P1, PT, R27, 0x310, P1 ;  /* 0x000003101b00780c */ /* 0x000fc60000f21270 */
[----:B------:R-:W-:-:S04]  /*27c0*/  IMAD R69, R26, 0x600, RZ ;  /* 0x000006001a457824 */ /* 0x000fc800078e02ff */
[C---:B------:R-:W-:Y:S02]  /*27d0*/  VIADD R37, R69.reuse, UR5 ;  /* 0x0000000545257c36 */ /* 0x040fe40008000000 */
[----:B------:R-:W-:Y:S02]  /*27e0*/  VIADD R39, R69, UR13 ;  /* 0x0000000d45277c36 */ /* 0x000fe40008000000 */
[----:B------:R-:W-:Y:S02]  /*27f0*/  IMAD.MOV.U32 R26, RZ, RZ, RZ ;  /* 0x000000ffff1a7224 */ /* 0x000fe400078e00ff */
[----:B------:R-:W-:-:S04]  /*2800*/  IMAD.WIDE R36, R37, 0x4, R24 ;  /* 0x0000000425247825 */ /* 0x000fc800078e0218 */
[----:B------:R-:W-:Y:S01]  /*2810*/  IMAD.WIDE R38, R39, 0x4, R24 ;  /* 0x0000000427267825 */ /* 0x000fe200078e0218 */
[----:B------:R-:W2:Y:S04]  /*2820*/  @P1 LDG.E.EL R59, desc[UR14][R36.64] ;  /* 0x0000000e243b1981 */ /* 0x000ea8000c2e1900 */
[----:B------:R-:W2:Y:S01]  /*2830*/  @P1 LDG.E.EL R26, desc[UR14][R38.64] ;  /* 0x0000000e261a1981 */ /* 0x000ea2000c2e1900 */
[----:B------:R-:W-:Y:S02]  /*2840*/  P2R R34, PR, RZ, 0x8 ;  /* 0x00000008ff227803 */ /* 0x000fe40000000000 */
[----:B------:R-:W-:Y:S01]  /*2850*/  P2R R32, PR, RZ, 0x1 ;  /* 0x00000001ff207803 */ /* 0x000fe20000000000 */
[----:B------:R-:W-:Y:S02]  /*2860*/  VIADD R27, R69, UR6 ;  /* 0x00000006451b7c36 */ /* 0x000fe40008000000 */
[----:B------:R-:W-:Y:S01]  /*2870*/  IMAD.MOV.U32 R88, RZ, RZ, RZ ;  /* 0x000000ffff587224 */ /* 0x000fe200078e00ff */
[----:B--2---:R-:W-:-:S02]  /*2880*/  FSETP.GT.AND P3, PT, R59, R26, PT ;  /* 0x0000001a3b00720b */ /* 0x004fc40003f64000 */
[----:B------:R-:W-:-:S11]  /*2890*/  FSETP.NAN.AND P0, PT, R59, R59, PT ;  /* 0x0000003b3b00720b */ /* 0x000fd60003f08000 */
[----:B------:R-:W-:Y:S01]  /*28a0*/  @!P3 FSEL R59, R59, R26, P0 ;  /* 0x0000001a3b3bb208 */ /* 0x000fe20000000000 */
[----:B------:R-:W-:-:S05]  /*28b0*/  IMAD.WIDE R26, R27, 0x4, R24 ;  /* 0x000000041b1a7825 */ /* 0x000fca00078e0218 */
[----:B------:R-:W2:Y:S01]  /*28c0*/  @P1 LDG.E.EL R88, desc[UR14][R26.64] ;  /* 0x0000000e1a581981 */ /* 0x000ea2000c2e1900 */
[----:B------:R-:W-:Y:S01]  /*28d0*/  P2R R33, PR, RZ, 0x4 ;  /* 0x00000004ff217803 */ /* 0x000fe20000000000 */
[----:B------:R-:W-:-:S04]  /*28e0*/  VIADD R39, R69, UR7 ;  /* 0x0000000745277c36 */ /* 0x000fc80008000000 */
[----:B------:R-:W-:Y:S01]  /*28f0*/  IMAD.WIDE R38, R39, 0x4, R24 ;  /* 0x0000000427267825 */ /* 0x000fe200078e0218 */
[-C--:B--2---:R-:W-:Y:S02]  /*2900*/  FSETP.GEU.AND P2, PT, R59, R88.reuse, PT ;  /* 0x000000583b00720b */ /* 0x084fe40003f4e000 */
[----:B------:R-:W-:Y:S02]  /*2910*/  FSETP.NAN.AND P0, PT, R88, R88, PT ;  /* 0x000000585800720b */ /* 0x000fe40003f08000 */
[----:B------:R-:W-:-:S09]  /*2920*/  P2R R36, PR, RZ, 0x4 ;  /* 0x00000004ff247803 */ /* 0x000fd20000000000 */
[----:B------:R-:W-:Y:S02]  /*2930*/  @P2 FSEL R88, R88, R59, P0 ;  /* 0x0000003b58582208 */ /* 0x000fe40000000000 */
[C---:B------:R-:W-:Y:S02]  /*2940*/  FSETP.GT.AND P2, PT, R42.reuse, R41, PT ;  /* 0x000000292a00720b */ /* 0x040fe40003f44000 */
[----:B------:R-:W-:-:S11]  /*2950*/  FSETP.NAN.AND P0, PT, R42, R42, PT ;  /* 0x0000002a2a00720b */ /* 0x000fd60003f08000 */
[----:B------:R-:W-:Y:S01]  /*2960*/  @!P2 FSEL R42, R42, R41, P0 ;  /* 0x000000292a2aa208 */ /* 0x000fe20000000000 */
[----:B------:R-:W-:-:S06]  /*2970*/  IMAD.MOV.U32 R41, RZ, RZ, RZ ;  /* 0x000000ffff297224 */ /* 0x000fcc00078e00ff */
[----:B------:R-:W2:Y:S01]  /*2980*/  @P1 LDG.E.EL R41, desc[UR14][R38.64] ;  /* 0x0000000e26291981 */ /* 0x000ea2000c2e1900 */
[----:B------:R-:W-:Y:S01]  /*2990*/  P2R R35, PR, RZ, 0x8 ;  /* 0x00000008ff237803 */ /* 0x000fe20000000000 */
[----:B------:R-:W-:-:S04]  /*29a0*/  VIADD R27, R69, UR8 ;  /* 0x00000008451b7c36 */ /* 0x000fc80008000000 */
[----:B------:R-:W-:Y:S01]  /*29b0*/  IMAD.WIDE R26, R27, 0x4, R24 ;  /* 0x000000041b1a7825 */ /* 0x000fe200078e0218 */
[-C--:B--2---:R-:W-:Y:S02]  /*29c0*/  FSETP.GEU.AND P3, PT, R88, R41.reuse, PT ;  /* 0x000000295800720b */ /* 0x084fe40003f6e000 */
[----:B------:R-:W-:-:S11]  /*29d0*/  FSETP.NAN.AND P0, PT, R41, R41, PT ;  /* 0x000000292900720b */ /* 0x000fd60003f08000 */
[----:B------:R-:W-:Y:S01]  /*29e0*/  @P3 FSEL R41, R41, R88, P0 ;  /* 0x0000005829293208 */ /* 0x000fe20000000000 */
[----:B------:R-:W-:-:S06]  /*29f0*/  IMAD.MOV.U32 R88, RZ, RZ, RZ ;  /* 0x000000ffff587224 */ /* 0x000fcc00078e00ff */
[----:B------:R-:W2:Y:S01]  /*2a00*/  @P1 LDG.E.EL R88, desc[UR14][R26.64] ;  /* 0x0000000e1a581981 */ /* 0x000ea2000c2e1900 */
[----:B------:R-:W-:Y:S02]  /*2a10*/  P2R R37, PR, RZ, 0x4 ;  /* 0x00000004ff257803 */ /* 0x000fe40000000000 */
[-C--:B------:R-:W-:Y:S02]  /*2a20*/  FSETP.GEU.AND P2, PT, R42, R43.reuse, PT ;  /* 0x0000002b2a00720b */ /* 0x080fe40003f4e000 */
[----:B------:R-:W-:Y:S02]  /*2a30*/  FSETP.NAN.AND P0, PT, R43, R43, PT ;  /* 0x0000002b2b00720b */ /* 0x000fe40003f08000 */
[----:B------:R-:W-:-:S09]  /*2a40*/  P2R R39, PR, RZ, 0x4 ;  /* 0x00000004ff277803 */ /* 0x000fd20000000000 */
[----:B------:R-:W-:Y:S02]  /*2a50*/  @P2 FSEL R43, R43, R42, P0 ;  /* 0x0000002a2b2b2208 */ /* 0x000fe40000000000 */
[----:B------:R-:W-:Y:S02]  /*2a60*/  P2R R8, PR, RZ, 0x40 ;  /* 0x00000040ff087803 */ /* 0x000fe40000000000 */
[----:B------:R-:W-:Y:S01]  /*2a70*/  ISETP.NE.AND P6, PT, R40, RZ, PT ;  /* 0x000000ff2800720c */ /* 0x000fe20003fc5270 */
[----:B------:R-:W-:Y:S01]  /*2a80*/  IMAD.MOV.U32 R87, RZ, RZ, RZ ;  /* 0x000000ffff577224 */ /* 0x000fe200078e00ff */
[-C--:B--2---:R-:W-:Y:S02]  /*2a90*/  FSETP.GEU.AND P2, PT, R41, R88.reuse, PT ;  /* 0x000000582900720b */ /* 0x084fe40003f4e000 */
[----:B------:R-:W-:Y:S02]  /*2aa0*/  FSETP.NAN.AND P0, PT, R88, R88, PT ;  /* 0x000000585800720b */ /* 0x000fe40003f08000 */
[----:B------:R-:W-:-:S09]  /*2ab0*/  P2R R40, PR, RZ, 0x4 ;  /* 0x00000004ff287803 */ /* 0x000fd20000000000 */
[----:B------:R-:W-:Y:S02]  /*2ac0*/  @P2 FSEL R88, R88, R41, P0 ;  /* 0x0000002958582208 */ /* 0x000fe40000000000 */
[-C--:B------:R-:W-:Y:S02]  /*2ad0*/  FSETP.GEU.AND P2, PT, R43, R60.reuse, PT ;  /* 0x0000003c2b00720b */ /* 0x080fe40003f4e000 */
[----:B------:R-:W-:-:S11]  /*2ae0*/  FSETP.NAN.AND P0, PT, R60, R60, PT ;  /* 0x0000003c3c00720b */ /* 0x000fd60003f08000 */
[----:B------:R-:W-:Y:S01]  /*2af0*/  @P2 FSEL R60, R60, R43, P0 ;  /* 0x0000002b3c3c2208 */ /* 0x000fe20000000000 */
[----:B------:R-:W-:-:S04]  /*2b00*/  VIADD R43, R69, UR9 ;  /* 0x00000009452b7c36 */ /* 0x000fc80008000000 */
[----:B------:R-:W-:-:S05]  /*2b10*/  IMAD.WIDE R42, R43, 0x4, R24 ;  /* 0x000000042b2a7825 */ /* 0x000fca00078e0218 */
        /* <DEDUP_REMOVED lines=15> */
[----:B------:R-:W-:Y:S02]  /*2c10*/  ISETP.NE.AND P3, PT, R66, RZ, PT ;  /* 0x000000ff4200720c */ /* 0x000fe40003f65270 */
[----:B------:R-:W-:Y:S02]  /*2c20*/  P2R R11, PR, RZ, 0x10 ;  /* 0x00000010ff0b7803 */ /* 0x000fe40000000000 */
[----:B------:R-:W-:Y:S01]  /*2c30*/  ISETP.NE.AND P4, PT, R82, RZ, PT ;  /* 0x000000ff5200720c */ /* 0x000fe20003f85270 */
[----:B------:R-:W-:Y:S01]  /*2c40*/  IMAD.MOV.U32 R82, RZ, RZ, RZ ;  /* 0x000000ffff527224 */ /* 0x000fe200078e00ff */
[----:B--2---:R-:W-:-:S02]  /*2c50*/  FSETP.GEU.AND P2, PT, R87, R88, PT ;  /* 0x000000585700720b */ /* 0x004fc40003f4e000 */
[----:B------:R-:W-:Y:S02]  /*2c60*/  FSETP.NAN.AND P0, PT, R88, R88, PT ;  /* 0x000000585800720b */ /* 0x000fe40003f08000 */
[----:B------:R-:W-:-:S09]  /*2c70*/  P2R R59, PR, RZ, 0x4 ;  /* 0x00000004ff3b7803 */ /* 0x000fd20000000000 */
[----:B------:R-:W-:Y:S02]  /*2c80*/  @P2 FSEL R88, R88, R87, P0 ;  /* 0x0000005758582208 */ /* 0x000fe40000000000 */
[-C--:B------:R-:W-:Y:S02]  /*2c90*/  FSETP.GEU.AND P2, PT, R67, R68.reuse, PT ;  /* 0x000000444300720b */ /* 0x080fe40003f4e000 */
[----:B------:R-:W-:Y:S02]  /*2ca0*/  FSETP.NAN.AND P0, PT, R68, R68, PT ;  /* 0x000000444400720b */ /* 0x000fe40003f08000 */
[----:B------:R-:W-:-:S09]  /*2cb0*/  P2R R60, PR, RZ, 0x4 ;  /* 0x00000004ff3c7803 */ /* 0x000fd20000000000 */
[----:B------:R-:W-:Y:S02]  /*2cc0*/  @P2 FSEL R68, R68, R67, P0 ;  /* 0x0000004344442208 */ /* 0x000fe40000000000 */
[----:B------:R-:W-:Y:S01]  /*2cd0*/  ISETP.NE.AND P2, PT, R85, RZ, PT ;  /* 0x000000ff5500720c */ /* 0x000fe20003f45270 */
[----:B------:R-:W-:-:S03]  /*2ce0*/  VIADD R67, R69, UR11 ;  /* 0x0000000b45437c36 */ /* 0x000fc60008000000 */
[----:B------:R-:W-:Y:S02]  /*2cf0*/  P2R R26, PR, RZ, 0x4 ;  /* 0x00000004ff1a7803 */ /* 0x000fe40000000000 */
[----:B------:R-:W-:Y:S02]  /*2d00*/  ISETP.NE.AND P2, PT, R72, RZ, PT ;  /* 0x000000ff4800720c */ /* 0x000fe40003f45270 */
[----:B------:R-:W-:Y:S02]  /*2d10*/  P2R R72, PR, RZ, 0x8 ;  /* 0x00000008ff487803 */ /* 0x000fe40000000000 */
[----:B------:R-:W-:Y:S01]  /*2d20*/  ISETP.NE.AND P3, PT, R73, RZ, PT ;  /* 0x000000ff4900720c */ /* 0x000fe20003f65270 */
[----:B------:R-:W-:Y:S02]  /*2d30*/  IMAD.MOV.U32 R73, RZ, RZ, RZ ;  /* 0x000000ffff497224 */ /* 0x000fe400078e00ff */
[----:B------:R-:W-:-:S05]  /*2d40*/  IMAD.WIDE R66, R67, 0x4, R24 ;  /* 0x0000000443427825 */ /* 0x000fca00078e0218 */
[----:B------:R-:W2:Y:S01]  /*2d50*/  @P1 LDG.E.EL R73, desc[UR14][R66.64] ;  /* 0x0000000e42491981 */ /* 0x000ea2000c2e1900 */
[----:B------:R-:W-:-:S04]  /*2d60*/  VIADD R69, R69, UR12 ;  /* 0x0000000c45457c36 */ /* 0x000fc80008000000 */
[----:B------:R-:W-:-:S05]  /*2d70*/  IMAD.WIDE R24, R69, 0x4, R24 ;  /* 0x0000000445187825 */ /* 0x000fca00078e0218 */
[----:B------:R0:W3:Y:S01]  /*2d80*/  @P1 LDG.E.EL R82, desc[UR14][R24.64] ;  /* 0x0000000e18521981 */ /* 0x0000e2000c2e1900 */
[----:B------:R-:W-:Y:S02]  /*2d90*/  P2R R27, PR, RZ, 0x4 ;  /* 0x00000004ff1b7803 */ /* 0x000fe40000000000 */
[----:B------:R-:W-:-:S04]  /*2da0*/  ISETP.NE.AND P2, PT, R83, RZ, PT ;  /* 0x000000ff5300720c */ /* 0x000fc80003f45270 */
[----:B------:R-:W-:Y:S02]  /*2db0*/  P2R R83, PR, RZ, 0x4 ;  /* 0x00000004ff537803 */ /* 0x000fe40000000000 */
[----:B------:R-:W-:Y:S02]  /*2dc0*/  ISETP.NE.AND P2, PT, R84, RZ, PT ;  /* 0x000000ff5400720c */ /* 0x000fe40003f45270 */
[----:B------:R-:W-:Y:S02]  /*2dd0*/  P2R R84, PR, RZ, 0x8 ;  /* 0x00000008ff547803 */ /* 0x000fe40000000000 */
[----:B------:R-:W-:Y:S01]  /*2de0*/  SEL R87, RZ, 0x1, !P6 ;  /* 0x00000001ff577807 */ /* 0x000fe20007000000 */
[----:B0-----:R-:W0:Y:S01]  /*2df0*/  S2R R24, SR_TID.X ;  /* 0x0000000000187919 */ /* 0x001e220000002100 */
[----:B------:R-:W-:Y:S02]  /*2e00*/  P2R R9, PR, RZ, 0x20 ;  /* 0x00000020ff097803 */ /* 0x000fe40000000000 */
[----:B------:R-:W-:-:S02]  /*2e10*/  SEL R87, R87, 0x2, P2 ;  /* 0x0000000257577807 */ /* 0x000fc40001000000 */
[----:B------:R-:W-:Y:S02]  /*2e20*/  FSETP.NAN.AND P2, PT, R64, R64, PT ;  /* 0x000000404000720b */ /* 0x000fe40003f48000 */
[----:B------:R-:W-:Y:S01]  /*2e30*/  ISETP.NE.AND P5, PT, R63, RZ, PT ;  /* 0x000000ff3f00720c */ /* 0x000fe20003fa5270 */
[----:B------:R-:W1:Y:S01]  /*2e40*/  S2UR UR6, SR_CgaCtaId ;  /* 0x00000000000679c3 */ /* 0x000e620000008800 */
[----:B------:R-:W-:Y:S02]  /*2e50*/  UMOV UR5, 0x400 ;  /* 0x0000040000057882 */ /* 0x000fe40000000000 */
[----:B-1----:R-:W-:Y:S01]  /*2e60*/  UPRMT UR5, UR6, 0x654, UR5 ;  /* 0x0000065406057896 */ /* 0x002fe20008000005 */
[----:B------:R-:W-:-:S05]  /*2e70*/  IMAD.SHL.U32 R77, R77, 0x4, RZ ;  /* 0x000000044d4d7824 */ /* 0x000fca00078e00ff */
[----:B------:R-:W-:-:S04]  /*2e80*/  LOP3.LUT R77, R77, 0x1fc, RZ, 0xc0, !PT ;  /* 0x000001fc4d4d7812 */ /* 0x000fc800078ec0ff */
[----:B------:R-:W-:-:S05]  /*2e90*/  LOP3.LUT R66, R77, UR4, RZ, 0xfc, !PT ;  /* 0x000000044d427c12 */ /* 0x000fca000f8efcff */
[----:B------:R-:W-:Y:S01]  /*2ea0*/  IMAD.HI R67, R66, 0x5397829d, RZ ;  /* 0x5397829d42437827 */ /* 0x000fe200078e02ff */
[----:B------:R-:W-:Y:S02]  /*2eb0*/  LOP3.LUT R0, R0, 0x200, R77, 0xfe, !PT ;  /* 0x0000020000007812 */ /* 0x000fe400078efe4d */
[----:B------:R-:W-:Y:S02]  /*2ec0*/  ISETP.NE.AND P6, PT, R86, RZ, PT ;  /* 0x000000ff5600720c */ /* 0x000fe40003fc5270 */
[-C--:B--2---:R-:W-:Y:S02]  /*2ed0*/  FSETP.GEU.AND P0, PT, R88, R73.reuse, PT ;  /* 0x000000495800720b */ /* 0x084fe40003f0e000 */
[----:B------:R-:W-:-:S11]  /*2ee0*/  FSETP.NAN.AND P3, PT, R73, R73, PT ;  /* 0x000000494900720b */ /* 0x000fd60003f68000 */
[----:B------:R-:W-:Y:S02]  /*2ef0*/  @P0 FSEL R73, R73, R88, P3 ;  /* 0x0000005849490208 */ /* 0x000fe40001800000 */
[----:B------:R-:W-:Y:S02]  /*2f00*/  FSETP.GEU.AND P3, PT, R68, R64, PT ;  /* 0x000000404400720b */ /* 0x000fe40003f6e000 */
[----:B------:R-:W-:Y:S02]  /*2f10*/  P2R R63, PR, RZ, 0x1 ;  /* 0x00000001ff3f7803 */ /* 0x000fe40000000000 */
[----:B------:R-:W-:Y:S02]  /*2f20*/  ISETP.NE.AND P0, PT, R62, RZ, PT ;  /* 0x000000ff3e00720c */ /* 0x000fe40003f05270 */
[----:B------:R-:W-:-:S07]  /*2f30*/  P2R R62, PR, RZ, 0x8 ;  /* 0x00000008ff3e7803 */ /* 0x000fce0000000000 */
[----:B------:R-:W-:Y:S02]  /*2f40*/  @P3 FSEL R64, R64, R68, P2 ;  /* 0x0000004440403208 */ /* 0x000fe40001000000 */
[----:B------:R-:W-:Y:S02]  /*2f50*/  ISETP.NE.AND P3, PT, R84, RZ, PT ;  /* 0x000000ff5400720c */ /* 0x000fe40003f65270 */
[----:B------:R-:W-:Y:S02]  /*2f60*/  ISETP.NE.AND P2, PT, R83, RZ, PT ;  /* 0x000000ff5300720c */ /* 0x000fe40003f45270 */
[----:B------:R-:W-:Y:S02]  /*2f70*/  SEL R83, RZ, 0x1, !P3 ;  /* 0x00000001ff537807 */ /* 0x000fe40005800000 */
[----:B---3--:R-:W-:Y:S02]  /*2f80*/  FSETP.GEU.AND P3, PT, R73, R82, PT ;  /* 0x000000524900720b */ /* 0x008fe40003f6e000 */
[----:B------:R-:W-:-:S02]  /*2f90*/  SEL R87, R87, 0x3, P2 ;  /* 0x0000000357577807 */ /* 0x000fc40001000000 */
[----:B------:R-:W-:Y:S02]  /*2fa0*/  FSETP.NAN.AND P2, PT, R82, R82, PT ;  /* 0x000000525200720b */ /* 0x000fe40003f48000 */
[----:B------:R-:W-:-:S07]  /*2fb0*/  SEL R84, RZ, 0x1, !P0 ;  /* 0x00000001ff547807 */ /* 0x000fce0004000000 */
[----:B------:R-:W-:Y:S02]  /*2fc0*/  @P3 SEL R82, R82, R73, P2 ;  /* 0x0000004952523207 */ /* 0x000fe40001000000 */
[----:B------:R-:W-:Y:S02]  /*2fd0*/  ISETP.NE.AND P2, PT, R27, RZ, PT ;  /* 0x000000ff1b00720c */ /* 0x000fe40003f45270 */
[----:B------:R-:W-:Y:S02]  /*2fe0*/  SEL R84, R84, 0x2, P4 ;  /* 0x0000000254547807 */ /* 0x000fe40002000000 */
[----:B------:R-:W-:Y:S02]  /*2ff0*/  SEL R87, R87, 0x4, P2 ;  /* 0x0000000457577807 */ /* 0x000fe40001000000 */
[----:B------:R-:W-:Y:S02]  /*3000*/  FSETP.GEU.AND P2, PT, R64, R65, PT ;  /* 0x000000414000720b */ /* 0x000fe40003f4e000 */
[----:B------:R-:W-:-:S02]  /*3010*/  ISETP.NE.AND P4, PT, R79, RZ, PT ;  /* 0x000000ff4f00720c */ /* 0x000fc40003f85270 */
[----:B------:R-:W-:Y:S02]  /*3020*/  P2R R68, PR, RZ, 0x2 ;  /* 0x00000002ff447803 */ /* 0x000fe40000000000 */
[C---:B0-----:R-:W-:Y:S02]  /*3030*/  LOP3.LUT R79, R24.reuse, 0x7f, RZ, 0xc0, !PT ;  /* 0x0000007f184f7812 */ /* 0x041fe400078ec0ff */
[----:B------:R-:W-:Y:S02]  /*3040*/  ISETP.NE.AND P1, PT, R61, RZ, PT ;  /* 0x000000ff3d00720c */ /* 0x000fe40003f25270 */
[----:B------:R-:W-:Y:S02]  /*3050*/  LEA R79, R79, UR5, 0x2 ;  /* 0x000000054f4f7c11 */ /* 0x000fe4000f8e10ff */
[----:B------:R-:W-:Y:S02]  /*3060*/  SEL R83, R83, 0x2, P1 ;  /* 0x0000000253537807 */ /* 0x000fe40000800000 */
[C---:B------:R-:W-:Y:S01]  /*3070*/  FSETP.NAN.AND P1, PT, R65.reuse, R65, PT ;  /* 0x000000414100720b */ /* 0x040fe20003f28000 */
[----:B------:R-:W-:Y:S03]  /*3080*/  STS [R79], R75 ;  /* 0x0000004b4f007388 */ /* 0x000fe60000000800 */
[----:B------:R-:W-:Y:S01]  /*3090*/  @P2 FSEL R65, R65, R64, P1 ;  /* 0x0000004041412208 */ /* 0x000fe20000800000 */
[----:B------:R0:W-:Y:S04]  /*30a0*/  STS [R79+0x200], R74 ;  /* 0x0002004a4f007388 */ /* 0x0001e80000000800 */
[----:B------:R1:W-:Y:S04]  /*30b0*/  STS [R79+0x400], R71 ;  /* 0x000400474f007388 */ /* 0x0003e80000000800 */
[----:B------:R-:W-:Y:S01]  /*30c0*/  STS [R79+0x600], R76 ;  /* 0x0006004c4f007388 */ /* 0x000fe20000000800 */
[----:B------:R-:W-:Y:S01]  /*30d0*/  BAR.SYNC.DEFER_BLOCKING 0x0 ;  /* 0x0000000000007b1d */ /* 0x000fe20000010000 */
[-C--:B------:R-:W-:Y:S01]  /*30e0*/  FSETP.GEU.AND P1, PT, R65, R50.reuse, PT ;  /* 0x000000324100720b */ /* 0x080fe20003f2e000 */
[----:B------:R-:W-:Y:S01]  /*30f0*/  IMAD.SHL.U32 R24, R24, 0x4, RZ ;  /* 0x0000000418187824 */ /* 0x000fe200078e00ff */
[----:B------:R-:W-:-:S02]  /*3100*/  FSETP.NAN.AND P0, PT, R50, R50, PT ;  /* 0x000000323200720b */ /* 0x000fc40003f08000 */
[----:B------:R-:W-:Y:S02]  /*3110*/  P2R R61, PR, RZ, 0x8 ;  /* 0x00000008ff3d7803 */ /* 0x000fe40000000000 */
[----:B------:R-:W-:Y:S02]  /*3120*/  LOP3.LUT R24, R24, 0x1fc, RZ, 0xc0, !PT ;  /* 0x000001fc18187812 */ /* 0x000fe400078ec0ff */
[----:B------:R-:W-:Y:S02]  /*3130*/  ISETP.NE.AND P3, PT, R72, RZ, PT ;  /* 0x000000ff4800720c */ /* 0x000fe40003f65270 */
[----:B------:R-:W-:-:S03]  /*3140*/  P2R R72, PR, RZ, 0x2 ;  /* 0x00000002ff487803 */ /* 0x000fc60000000000 */
[----:B------:R-:W-:Y:S02]  /*3150*/  @P1 SEL R50, R50, R65, P0 ;  /* 0x0000004132321207 */ /* 0x000fe40000000000 */
[----:B------:R-:W-:Y:S01]  /*3160*/  ISETP.NE.AND P1, PT, R70, RZ, PT ;  /* 0x000000ff4600720c */ /* 0x000fe20003f25270 */
[----:B------:R-:W2:Y:S01]  /*3170*/  LDC.64 R64, c[0x0][0x218] ;  /* 0x00008600ff407b82 */ /* 0x000ea20000000a00 */
[----:B------:R-:W-:Y:S01]  /*3180*/  LEA R70, R24, UR5, 0x2 ;  /* 0x0000000518467c11 */ /* 0x000fe2000f8e10ff */
[----:B------:R-:W-:Y:S01]  /*3190*/  ULDC.64 UR4, c[0x0][0x220] ;  /* 0x0000880000047ab9 */ /* 0x000fe20000000a00 */
[----:B------:R-:W-:Y:S02]  /*31a0*/  P2R R69, PR, RZ, 0x4 ;  /* 0x00000004ff457803 */ /* 0x000fe40000000000 */
[----:B------:R-:W-:Y:S02]  /*31b0*/  ISETP.NE.AND P2, PT, R26, RZ, PT ;  /* 0x000000ff1a00720c */ /* 0x000fe40003f45270 */
[----:B------:R-:W3:Y:S01]  /*31c0*/  LDS.128 R24, [R70] ;  /* 0x0000000046187984 */ /* 0x000ee20000000c00 */
[----:B------:R-:W-:Y:S01]  /*31d0*/  BAR.SYNC.DEFER_BLOCKING 0x0 ;  /* 0x0000000000007b1d */ /* 0x000fe20000010000 */
[----:B0-----:R-:W-:-:S04]  /*31e0*/  SHF.R.U32.HI R74, RZ, 0x1f, R67 ;  /* 0x0000001fff4a7819 */ /* 0x001fc80000011643 */
[----:B------:R-:W-:Y:S02]  /*31f0*/  LEA.HI.SX32 R67, R67, R74, 0x1a ;  /* 0x0000004a43437211 */ /* 0x000fe400078fd2ff */
[----:B------:R-:W-:Y:S01]  /*3200*/  SEL R73, R83, 0x3, P2 ;  /* 0x0000000353497807 */ /* 0x000fe20001000000 */
[----:B------:R-:W-:Y:S01]  /*3210*/  IMAD.U32 R74, RZ, RZ, UR13 ;  /* 0x0000000dff4a7e24 */ /* 0x000fe2000f8e00ff */
[----:B------:R-:W-:Y:S01]  /*3220*/  PLOP3.LUT P2, PT, PT, PT, UP1, 0x40, 0x0 ;  /* 0x000000000000781c */ /* 0x000fe20003f4e818 */
[----:B-1----:R-:W-:-:S03]  /*3230*/  IMAD R71, R67, -0xc4, R66 ;  /* 0xffffff3c43477824 */ /* 0x002fc600078e0242 */
[----:B------:R-:W-:Y:S01]  /*3240*/  ISETP.LT.AND P2, PT, R66, 0x310, P2 ;  /* 0x000003104200780c */ /* 0x000fe20001741270 */
[----:B------:R-:W-:Y:S04]  /*3250*/  STS [R79], R46 ;  /* 0x0000002e4f007388 */ /* 0x000fe80000000800 */
[----:B------:R0:W-:Y:S04]  /*3260*/  STS [R79+0x200], R44 ;  /* 0x0002002c4f007388 */ /* 0x0001e80000000800 */
[----:B------:R-:W-:Y:S04]  /*3270*/  STS [R79+0x400], R82 ;  /* 0x000400524f007388 */ /* 0x000fe80000000800 */
[----:B------:R-:W-:Y:S01]  /*3280*/  STS [R79+0x600], R50 ;  /* 0x000600324f007388 */ /* 0x000fe20000000800 */
[----:B------:R-:W-:-:S04]  /*3290*/  IMAD R66, R74, 0xc4, R71 ;  /* 0x000000c44a427824 */ /* 0x000fc800078e0247 */
[----:B------:R-:W-:-:S04]  /*32a0*/  IMAD R67, R67, 0x3d400, R66 ;  /* 0x0003d40043437824 */ /* 0x000fc800078e0242 */
[----:B--2---:R-:W-:Y:S01]  /*32b0*/  IMAD.WIDE R66, R67, 0x4, R64 ;  /* 0x0000000443427825 */ /* 0x004fe200078e0240 */
[----:B------:R-:W-:Y:S01]  /*32c0*/  BAR.SYNC.DEFER_BLOCKING 0x0 ;  /* 0x0000000000007b1d */ /* 0x000fe20000010000 */
[----:B------:R-:W-:Y:S02]  /*32d0*/  SEL R83, R87, 0x5, P3 ;  /* 0x0000000557537807 */ /* 0x000fe40001800000 */
[----:B0-----:R-:W-:Y:S02]  /*32e0*/  IMAD.HI R44, R0, 0x5397829d, RZ ;  /* 0x5397829d002c7827 */ /* 0x001fe400078e02ff */
[----:B------:R-:W-:Y:S02]  /*32f0*/  SEL R83, R83, 0x6, P6 ;  /* 0x0000000653537807 */ /* 0x000fe40003000000 */
[----:B------:R-:W-:Y:S02]  /*3300*/  ISETP.NE.AND P6, PT, R55, RZ, PT ;  /* 0x000000ff3700720c */ /* 0x000fe40003fc5270 */
[----:B------:R-:W-:Y:S01]  /*3310*/  SHF.R.U32.HI R55, RZ, 0x1f, R44 ;  /* 0x0000001fff377819 */ /* 0x000fe2000001162c */
[----:B---3--:R-:W-:Y:S04]  /*3320*/  @P2 STG.E.128 desc[UR14][R66.64], R24 ;  /* 0x0000001842002986 */ /* 0x008fe8000c101d0e */
[----:B------:R-:W0:Y:S01]  /*3330*/  LDS.128 R24, [R70] ;  /* 0x0000000046187984 */ /* 0x000e220000000c00 */
[----:B------:R-:W-:Y:S01]  /*3340*/  ISETP.NE.AND P2, PT, R53, RZ, PT ;  /* 0x000000ff3500720c */ /* 0x000fe20003f45270 */
[----:B------:R-:W-:Y:S01]  /*3350*/  IMAD.MOV.U32 R53, RZ, RZ, 0x300 ;  /* 0x00000300ff357424 */ /* 0x000fe200078e00ff */
[----:B------:R-:W-:-:S02]  /*3360*/  SEL R73, R73, 0x4, P5 ;  /* 0x0000000449497807 */ /* 0x000fc40002800000 */
[----:B------:R-:W-:Y:S01]  /*3370*/  P2R R46, PR, RZ, 0x4 ;  /* 0x00000004ff2e7803 */ /* 0x000fe20000000000 */
[----:B------:R-:W-:Y:S01]  /*3380*/  IMAD R51, R51, R53, UR13 ;  /* 0x0000000d33337e24 */ /* 0x000fe2000f8e0235 */
[----:B------:R-:W-:Y:S02]  /*3390*/  ISETP.NE.AND P2, PT, R52, RZ, PT ;  /* 0x000000ff3400720c */ /* 0x000fe40003f45270 */
[----:B------:R-:W-:Y:S02]  /*33a0*/  LEA.HI.SX32 R55, R44, R55, 0x1a ;  /* 0x000000372c377211 */ /* 0x000fe400078fd2ff */
[----:B------:R-:W-:Y:S02]  /*33b0*/  SEL R73, R73, 0x5, P1 ;  /* 0x0000000549497807 */ /* 0x000fe40000800000 */
[----:B------:R-:W-:Y:S01]  /*33c0*/  IADD3 R52, P1, R51, UR4, RZ ;  /* 0x0000000433347c10 */ /* 0x000fe2000ff3e0ff */
[----:B------:R-:W-:Y:S01]  /*33d0*/  IMAD R44, R55, -0xc4, R0 ;  /* 0xffffff3c372c7824 */ /* 0x000fe200078e0200 */
[----:B------:R-:W-:-:S02]  /*33e0*/  SEL R84, R84, 0x3, P2 ;  /* 0x0000000354547807 */ /* 0x000fc40001000000 */
[----:B------:R-:W-:Y:S02]  /*33f0*/  PLOP3.LUT P2, PT, PT, PT, UP1, 0x40, 0x0 ;  /* 0x000000000000781c */ /* 0x000fe40003f4e818 */
[----:B------:R-:W-:Y:S01]  /*3400*/  LEA.HI.X.SX32 R53, R51, UR5, 0x1, P1 ;  /* 0x0000000533357c11 */ /* 0x000fe200088f0eff */
[----:B------:R-:W-:Y:S01]  /*3410*/  IMAD R44, R55, 0x3d400, R44 ;  /* 0x0003d400372c7824 */ /* 0x000fe200078e022c */
[----:B------:R-:W-:Y:S01]  /*3420*/  ISETP.NE.AND P1, PT, R57, RZ, PT ;  /* 0x000000ff3900720c */ /* 0x000fe20003f25270 */
[----:B------:R-:W-:Y:S01]  /*3430*/  IMAD.U32 R57, RZ, RZ, UR13 ;  /* 0x0000000dff397e24 */ /* 0x000fe2000f8e00ff */
[----:B------:R-:W-:-:S03]  /*3440*/  ISETP.LT.AND P2, PT, R0, 0x310, P2 ;  /* 0x000003100000780c */ /* 0x000fc60001741270 */
[----:B------:R-:W-:Y:S01]  /*3450*/  IMAD R55, R57, 0xc4, R44 ;  /* 0x000000c439377824 */ /* 0x000fe200078e022c */
[----:B------:R-:W-:-:S03]  /*3460*/  ISETP.NE.AND P0, PT, R80, RZ, PT ;  /* 0x000000ff5000720c */ /* 0x000fc60003f05270 */
[----:B------:R-:W-:Y:S01]  /*3470*/  IMAD.WIDE R64, R55, 0x4, R64 ;  /* 0x0000000437407825 */ /* 0x000fe200078e0240 */
[----:B------:R-:W-:Y:S02]  /*3480*/  SEL R73, R73, 0x6, P4 ;  /* 0x0000000649497807 */ /* 0x000fe40002000000 */
[----:B------:R-:W-:Y:S02]  /*3490*/  SEL R84, R84, 0x4, P0 ;  /* 0x0000000454547807 */ /* 0x000fe40000000000 */
[----:B------:R-:W-:Y:S02]  /*34a0*/  SEL R73, R73, 0x7, P6 ;  /* 0x0000000749497807 */ /* 0x000fe40003000000 */
[----:B------:R-:W-:Y:S01]  /*34b0*/  ISETP.NE.AND P3, PT, R81, RZ, PT ;  /* 0x000000ff5100720c */ /* 0x000fe20003f65270 */
[----:B0-----:R0:W-:Y:S01]  /*34c0*/  @P2 STG.E.128 desc[UR14][R64.64], R24 ;  /* 0x0000001840002986 */ /* 0x0011e2000c101d0e */
[----:B------:R-:W-:Y:S02]  /*34d0*/  ISETP.NE.AND P2, PT, R46, RZ, PT ;  /* 0x000000ff2e00720c */ /* 0x000fe40003f45270 */
[----:B------:R-:W-:-:S02]  /*34e0*/  ISETP.NE.AND P6, PT, R8, RZ, PT ;  /* 0x000000ff0800720c */ /* 0x000fc40003fc5270 */
[----:B------:R-:W-:Y:S02]  /*34f0*/  SEL R84, R84, 0x5, P2 ;  /* 0x0000000554547807 */ /* 0x000fe40001000000 */
[----:B------:R-:W-:Y:S02]  /*3500*/  ISETP.NE.AND P5, PT, R78, RZ, PT ;  /* 0x000000ff4e00720c */ /* 0x000fe40003fa5270 */
[----:B------:R-:W-:Y:S02]  /*3510*/  SEL R83, R83, 0x7, P3 ;  /* 0x0000000753537807 */ /* 0x000fe40001800000 */
[----:B------:R-:W-:Y:S01]  /*3520*/  ISETP.NE.AND P2, PT, R37, RZ, PT ;  /* 0x000000ff2500720c */ /* 0x000fe20003f45270 */
[----:B------:R-:W-:Y:S01]  /*3530*/  IMAD.MOV.U32 R37, RZ, RZ, 0x300 ;  /* 0x00000300ff257424 */ /* 0x000fe200078e00ff */
[----:B------:R-:W-:Y:S02]  /*3540*/  ISETP.NE.AND P3, PT, R54, RZ, PT ;  /* 0x000000ff3600720c */ /* 0x000fe40003f65270 */
[----:B------:R-:W-:Y:S01]  /*3550*/  SEL R83, R83, 0x8, P5 ;  /* 0x0000000853537807 */ /* 0x000fe20002800000 */
[----:B------:R-:W-:Y:S01]  /*3560*/  IMAD R45, R45, R37, UR13 ;  /* 0x0000000d2d2d7e24 */ /* 0x000fe2000f8e0225 */
[----:B------:R-:W-:-:S02]  /*3570*/  ISETP.NE.AND P5, PT, R56, RZ, PT ;  /* 0x000000ff3800720c */ /* 0x000fc40003fa5270 */
[----:B------:R-:W-:Y:S01]  /*3580*/  SEL R84, R84, 0x6, P3 ;  /* 0x0000000654547807 */ /* 0x000fe20001800000 */
[----:B------:R-:W-:Y:S01]  /*3590*/  @P6 STG.E.U8 desc[UR14][R52.64], R83 ;  /* 0x0000005334006986 */ /* 0x000fe2000c10110e */
[----:B------:R-:W-:Y:S02]  /*35a0*/  IADD3 R44, P6, R45, UR4, RZ ;  /* 0x000000042d2c7c10 */ /* 0x000fe4000ffde0ff */
[----:B------:R-:W-:Y:S02]  /*35b0*/  SEL R84, R84, 0x7, P5 ;  /* 0x0000000754547807 */ /* 0x000fe40002800000 */
[----:B------:R-:W-:Y:S02]  /*35c0*/  ISETP.NE.AND P5, PT, R9, RZ, PT ;  /* 0x000000ff0900720c */ /* 0x000fe40003fa5270 */
[----:B------:R-:W-:Y:S01]  /*35d0*/  LEA.HI.X.SX32 R45, R45, UR5, 0x1, P6 ;  /* 0x000000052d2d7c11 */ /* 0x000fe2000b0f0eff */
[----:B------:R-:W-:Y:S01]  /*35e0*/  IMAD.MOV.U32 R46, RZ, RZ, 0x300 ;  /* 0x00000300ff2e7424 */ /* 0x000fe200078e00ff */
[----:B------:R-:W-:-:S02]  /*35f0*/  ISETP.NE.AND P6, PT, R10, RZ, PT ;  /* 0x000000ff0a00720c */ /* 0x000fc40003fc5270 */
[----:B------:R-:W-:Y:S01]  /*3600*/  ISETP.NE.AND P4, PT, R48, RZ, PT ;  /* 0x000000ff3000720c */ /* 0x000fe20003f85270 */
[----:B------:R-:W-:Y:S01]  /*3610*/  IMAD R46, R47, R46, UR13 ;  /* 0x0000000d2f2e7e24 */ /* 0x000fe2000f8e022e */
[----:B------:R-:W-:Y:S02]  /*3620*/  SEL R73, R73, 0x8, P6 ;  /* 0x0000000849497807 */ /* 0x000fe40003000000 */
[----:B------:R-:W-:Y:S02]  /*3630*/  SEL R0, RZ, 0x1, !P4 ;  /* 0x00000001ff007807 */ /* 0x000fe40006000000 */
[----:B------:R-:W-:Y:S01]  /*3640*/  ISETP.NE.AND P4, PT, R11, RZ, PT ;  /* 0x000000ff0b00720c */ /* 0x000fe20003f85270 */
[----:B------:R1:W-:Y:S01]  /*3650*/  @P5 STG.E.U8 desc[UR14][R44.64], R73 ;  /* 0x000000492c005986 */ /* 0x0003e2000c10110e */
[----:B0-----:R-:W-:Y:S02]  /*3660*/  IADD3 R24, P6, R46, UR4, RZ ;  /* 0x000000042e187c10 */ /* 0x001fe4000ffde0ff */
[----:B------:R-:W-:-:S02]  /*3670*/  ISETP.NE.AND P5, PT, R12, RZ, PT ;  /* 0x000000ff0c00720c */ /* 0x000fc40003fa5270 */
[----:B------:R-:W-:Y:S02]  /*3680*/  LEA.HI.X.SX32 R25, R46, UR5, 0x1, P6 ;  /* 0x000000052e197c11 */ /* 0x000fe4000b0f0eff */
[----:B------:R-:W-:-:S05]  /*3690*/  SEL R27, R84, 0x8, P5 ;  /* 0x00000008541b7807 */ /* 0x000fca0002800000 */
[----:B------:R0:W-:Y:S01]  /*36a0*/  @P4 STG.E.U8 desc[UR14][R24.64], R27 ;  /* 0x0000001b18004986 */ /* 0x0001e2000c10110e */
[----:B------:R-:W-:-:S04]  /*36b0*/  ISETP.NE.AND P4, PT, R6, RZ, PT ;  /* 0x000000ff0600720c */ /* 0x000fc80003f85270 */
[----:B-1----:R-:W-:Y:S02]  /*36c0*/  P2R R44, PR, RZ, 0x10 ;  /* 0x00000010ff2c7803 */ /* 0x002fe40000000000 */
[----:B------:R-:W-:-:S04]  /*36d0*/  ISETP.NE.AND P4, PT, R43, RZ, PT ;  /* 0x000000ff2b00720c */ /* 0x000fc80003f85270 */
[----:B------:R-:W-:Y:S02]  /*36e0*/  P2R R43, PR, RZ, 0x10 ;  /* 0x00000010ff2b7803 */ /* 0x000fe40000000000 */
[----:B------:R-:W-:-:S04]  /*36f0*/  ISETP.NE.AND P4, PT, R40, RZ, PT ;  /* 0x000000ff2800720c */ /* 0x000fc80003f85270 */
[----:B------:R-:W-:Y:S02]  /*3700*/  P2R R40, PR, RZ, 0x10 ;  /* 0x00000010ff287803 */ /* 0x000fe40000000000 */
[----:B------:R-:W-:-:S04]  /*3710*/  ISETP.NE.AND P4, PT, R29, RZ, PT ;  /* 0x000000ff1d00720c */ /* 0x000fc80003f85270 */
[----:B------:R-:W-:Y:S02]  /*3720*/  P2R R37, PR, RZ, 0x10 ;  /* 0x00000010ff257803 */ /* 0x000fe40000000000 */
[----:B------:R-:W-:Y:S02]  /*3730*/  ISETP.NE.AND P4, PT, R17, RZ, PT ;  /* 0x000000ff1100720c */ /* 0x000fe40003f85270 */
[----:B------:R-:W-:Y:S02]  /*3740*/  ISETP.NE.AND P3, PT, R35, RZ, PT ;  /* 0x000000ff2300720c */ /* 0x000fe40003f65270 */
[----:B------:R-:W-:Y:S02]  /*3750*/  P2R R35, PR, RZ, 0x10 ;  /* 0x00000010ff237803 */ /* 0x000fe40000000000 */
[----:B------:R-:W-:-:S04]  /*3760*/  ISETP.NE.AND P4, PT, R5, RZ, PT ;  /* 0x000000ff0500720c */ /* 0x000fc80003f85270 */
[----:B------:R-:W-:Y:S02]  /*3770*/  P2R R29, PR, RZ, 0x10 ;  /* 0x00000010ff1d7803 */ /* 0x000fe40000000000 */
[----:B------:R-:W-:-:S04]  /*3780*/  ISETP.NE.AND P4, PT, R41, RZ, PT ;  /* 0x000000ff2900720c */ /* 0x000fc80003f85270 */
[----:B0-----:R-:W-:Y:S02]  /*3790*/  P2R R27, PR, RZ, 0x10 ;  /* 0x00000010ff1b7803 */ /* 0x001fe40000000000 */
[----:B------:R-:W-:-:S04]  /*37a0*/  ISETP.NE.AND P4, PT, R38, RZ, PT ;  /* 0x000000ff2600720c */ /* 0x000fc80003f85270 */
[----:B------:R-:W-:Y:S02]  /*37b0*/  P2R R26, PR, RZ, 0x10 ;  /* 0x00000010ff1a7803 */ /* 0x000fe40000000000 */
        /* <DEDUP_REMOVED lines=13> */
[----:B------:R-:W-:Y:S02]  /*3890*/  ISETP.NE.AND P4, PT, R15, RZ, PT ;  /* 0x000000ff0f00720c */ /* 0x000fe40003f85270 */
[----:B------:R-:W-:-:S02]  /*38a0*/  SEL R12, R0, 0x2, P6 ;  /* 0x00000002000c7807 */ /* 0x000fc40003000000 */
[----:B------:R-:W-:Y:S02]  /*38b0*/  P2R R4, PR, RZ, 0x10 ;  /* 0x00000010ff047803 */ /* 0x000fe40000000000 */
[----:B------:R-:W-:Y:S02]  /*38c0*/  ISETP.NE.AND P4, PT, R3, RZ, PT ;  /* 0x000000ff0300720c */ /* 0x000fe40003f85270 */
[----:B------:R-:W-:Y:S02]  /*38d0*/  SEL R0, RZ, 0x1, !P1 ;  /* 0x00000001ff007807 */ /* 0x000fe40004800000 */
[----:B------:R-:W-:Y:S02]  /*38e0*/  SEL R12, R12, 0x3, P4 ;  /* 0x000000030c0c7807 */ /* 0x000fe40002000000 */
[----:B------:R-:W-:Y:S02]  /*38f0*/  ISETP.NE.AND P4, PT, R4, RZ, PT ;  /* 0x000000ff0400720c */ /* 0x000fe40003f85270 */
[----:B------:R-:W-:-:S02]  /*3900*/  ISETP.NE.AND P0, PT, R58, RZ, PT ;  /* 0x000000ff3a00720c */ /* 0x000fc40003f05270 */
[----:B------:R-:W-:Y:S02]  /*3910*/  SEL R0, R0, 0x2, P4 ;  /* 0x0000000200007807 */ /* 0x000fe40002000000 */
[----:B------:R-:W-:Y:S02]  /*3920*/  SEL R2, RZ, 0x1, !P0 ;  /* 0x00000001ff027807 */ /* 0x000fe40004000000 */
[----:B------:R-:W-:Y:S02]  /*3930*/  ISETP.NE.AND P4, PT, R5, RZ, PT ;  /* 0x000000ff0500720c */ /* 0x000fe40003f85270 */
[----:B------:R-:W-:Y:S02]  /*3940*/  SEL R10, RZ, 0x1, !P3 ;  /* 0x00000001ff0a7807 */ /* 0x000fe40005800000 */
[----:B------:R-:W-:Y:S02]  /*3950*/  SEL R2, R2, 0x2, P4 ;  /* 0x0000000202027807 */ /* 0x000fe40002000000 */
[----:B------:R-:W-:-:S02]  /*3960*/  ISETP.NE.AND P4, PT, R6, RZ, PT ;  /* 0x000000ff0600720c */ /* 0x000fc40003f85270 */
[----:B------:R-:W-:Y:S02]  /*3970*/  SEL R11, RZ, 0x1, !P2 ;  /* 0x00000001ff0b7807 */ /* 0x000fe40005000000 */
[----:B------:R-:W-:Y:S02]  /*3980*/  SEL R10, R10, 0x2, P4 ;  /* 0x000000020a0a7807 */ /* 0x000fe40002000000 */
[----:B------:R-:W-:-:S04]  /*3990*/  ISETP.NE.AND P4, PT, R16, RZ, PT ;  /* 0x000000ff1000720c */ /* 0x000fc80003f85270 */
        /* <DEDUP_REMOVED lines=9> */
[----:B------:R-:W-:Y:S01]  /*3a30*/  ISETP.NE.AND P4, PT, R27, RZ, PT ;  /* 0x000000ff1b00720c */ /* 0x000fe20003f85270 */
[----:B------:R-:W-:-:S03]  /*3a40*/  IMAD.MOV.U32 R48, RZ, RZ, 0x300 ;  /* 0x00000300ff307424 */ /* 0x000fc600078e00ff */
[----:B------:R-:W-:Y:S02]  /*3a50*/  SEL R11, R11, 0x3, P4 ;  /* 0x000000030b0b7807 */ /* 0x000fe40002000000 */
[----:B------:R-:W-:Y:S01]  /*3a60*/  ISETP.NE.AND P4, PT, R29, RZ, PT ;  /* 0x000000ff1d00720c */ /* 0x000fe20003f85270 */
[----:B------:R-:W-:-:S03]  /*3a70*/  IMAD R48, R49, R48, UR13 ;  /* 0x0000000d31307e24 */ /* 0x000fc6000f8e0230 */
[----:B------:R-:W-:Y:S02]  /*3a80*/  SEL R12, R12, 0x5, P4 ;  /* 0x000000050c0c7807 */ /* 0x000fe40002000000 */
[----:B------:R-:W-:Y:S02]  /*3a90*/  ISETP.NE.AND P4, PT, R35, RZ, PT ;  /* 0x000000ff2300720c */ /* 0x000fe40003f85270 */
[----:B------:R-:W-:Y:S02]  /*3aa0*/  IADD3 R8, P5, R48, UR4, RZ ;  /* 0x0000000430087c10 */ /* 0x000fe4000ffbe0ff */
[----:B------:R-:W-:Y:S02]  /*3ab0*/  ISETP.NE.AND P1, PT, R62, RZ, PT ;  /* 0x000000ff3e00720c */ /* 0x000fe40003f25270 */
[----:B------:R-:W-:Y:S02]  /*3ac0*/  SEL R0, R0, 0x4, P4 ;  /* 0x0000000400007807 */ /* 0x000fe40002000000 */
[----:B------:R-:W-:-:S02]  /*3ad0*/  ISETP.NE.AND P4, PT, R37, RZ, PT ;  /* 0x000000ff2500720c */ /* 0x000fc40003f85270 */
[----:B------:R-:W-:Y:S02]  /*3ae0*/  LEA.HI.X.SX32 R9, R48, UR5, 0x1, P5 ;  /* 0x0000000530097c11 */ /* 0x000fe4000a8f0eff */
[----:B------:R-:W-:Y:S02]  /*3af0*/  ISETP.NE.AND P5, PT, R30, RZ, PT ;  /* 0x000000ff1e00720c */ /* 0x000fe40003fa5270 */
[----:B------:R-:W-:Y:S02]  /*3b00*/  P2R R30, PR, RZ, 0x2 ;  /* 0x00000002ff1e7803 */ /* 0x000fe40000000000 */
[----:B------:R-:W-:Y:S02]  /*3b10*/  ISETP.NE.AND P1, PT, R59, RZ, PT ;  /* 0x000000ff3b00720c */ /* 0x000fe40003f25270 */
[----:B------:R-:W-:Y:S02]  /*3b20*/  SEL R2, R2, 0x4, P4 ;  /* 0x0000000402027807 */ /* 0x000fe40002000000 */
[----:B------:R-:W-:-:S02]  /*3b30*/  ISETP.NE.AND P4, PT, R40, RZ, PT ;  /* 0x000000ff2800720c */ /* 0x000fc40003f85270 */
[----:B------:R-:W-:Y:S02]  /*3b40*/  P2R R28, PR, RZ, 0x2 ;  /* 0x00000002ff1c7803 */ /* 0x000fe40000000000 */
[----:B------:R-:W-:Y:S02]  /*3b50*/  ISETP.NE.AND P1, PT, R31, RZ, PT ;  /* 0x000000ff1f00720c */ /* 0x000fe40003f25270 */
[----:B------:R-:W-:Y:S02]  /*3b60*/  SEL R10, R10, 0x4, P4 ;  /* 0x000000040a0a7807 */ /* 0x000fe40002000000 */
[----:B------:R-:W-:Y:S02]  /*3b70*/  ISETP.NE.AND P4, PT, R43, RZ, PT ;  /* 0x000000ff2b00720c */ /* 0x000fe40003f85270 */
[----:B------:R-:W-:Y:S02]  /*3b80*/  P2R R23, PR, RZ, 0x2 ;  /* 0x00000002ff177803 */ /* 0x000fe40000000000 */
[----:B------:R-:W-:-:S02]  /*3b90*/  ISETP.NE.AND P1, PT, R19, RZ, PT ;  /* 0x000000ff1300720c */ /* 0x000fc40003f25270 */
[----:B------:R-:W-:Y:S02]  /*3ba0*/  SEL R11, R11, 0x4, P4 ;  /* 0x000000040b0b7807 */ /* 0x000fe40002000000 */
[----:B------:R-:W-:Y:S02]  /*3bb0*/  ISETP.NE.AND P4, PT, R44, RZ, PT ;  /* 0x000000ff2c00720c */ /* 0x000fe40003f85270 */
[----:B------:R-:W-:Y:S02]  /*3bc0*/  P2R R3, PR, RZ, 0x20 ;  /* 0x00000020ff037803 */ /* 0x000fe40000000000 */
[----:B------:R-:W-:Y:S02]  /*3bd0*/  ISETP.NE.AND P5, PT, R18, RZ, PT ;  /* 0x000000ff1200720c */ /* 0x000fe40003fa5270 */
[----:B------:R-:W-:Y:S02]  /*3be0*/  P2R R18, PR, RZ, 0x2 ;  /* 0x00000002ff127803 */ /* 0x000fe40000000000 */
[----:B------:R-:W-:-:S02]  /*3bf0*/  ISETP.NE.AND P1, PT, R7, RZ, PT ;  /* 0x000000ff0700720c */ /* 0x000fc40003f25270 */
[----:B------:R-:W-:Y:S02]  /*3c00*/  SEL R12, R12, 0x6, P4 ;  /* 0x000000060c0c7807 */ /* 0x000fe40002000000 */
[----:B------:R-:W-:Y:S02]  /*3c10*/  SEL R0, R0, 0x5, P5 ;  /* 0x0000000500007807 */ /* 0x000fe40002800000 */
[----:B------:R-:W-:Y:S02]  /*3c20*/  SEL R12, R12, 0x7, P1 ;  /* 0x000000070c0c7807 */ /* 0x000fe40000800000 */
[----:B------:R-:W-:Y:S02]  /*3c30*/  ISETP.NE.AND P1, PT, R18, RZ, PT ;  /* 0x000000ff1200720c */ /* 0x000fe40003f25270 */
[----:B------:R-:W-:Y:S02]  /*3c40*/  ISETP.NE.AND P5, PT, R3, RZ, PT ;  /* 0x000000ff0300720c */ /* 0x000fe40003fa5270 */
[----:B------:R-:W-:-:S02]  /*3c50*/  SEL R0, R0, 0x6, P1 ;  /* 0x0000000600007807 */ /* 0x000fc40000800000 */
[----:B------:R-:W-:Y:S02]  /*3c60*/  SEL R2, R2, 0x5, P5 ;  /* 0x0000000502027807 */ /* 0x000fe40002800000 */
[----:B------:R-:W-:Y:S02]  /*3c70*/  ISETP.NE.AND P1, PT, R23, RZ, PT ;  /* 0x000000ff1700720c */ /* 0x000fe40003f25270 */
[----:B------:R-:W-:Y:S02]  /*3c80*/  ISETP.NE.AND P6, PT, R60, RZ, PT ;  /* 0x000000ff3c00720c */ /* 0x000fe40003fc5270 */
[----:B------:R-:W-:Y:S02]  /*3c90*/  ISETP.NE.AND P3, PT, R32, RZ, PT ;  /* 0x000000ff2000720c */ /* 0x000fe40003f65270 */
[----:B------:R-:W-:Y:S02]  /*3ca0*/  SEL R2, R2, 0x6, P1 ;  /* 0x0000000602027807 */ /* 0x000fe40000800000 */
[----:B------:R-:W-:-:S02]  /*3cb0*/  P2R R15, PR, RZ, 0x40 ;  /* 0x00000040ff0f7803 */ /* 0x000fc40000000000 */
[----:B------:R-:W-:Y:S02]  /*3cc0*/  SEL R2, R2, 0x7, P3 ;  /* 0x0000000702027807 */ /* 0x000fe40001800000 */
[----:B------:R-:W-:Y:S02]  /*3cd0*/  ISETP.NE.AND P6, PT, R42, RZ, PT ;  /* 0x000000ff2a00720c */ /* 0x000fe40003fc5270 */
[----:B------:R-:W-:Y:S02]  /*3ce0*/  ISETP.NE.AND P3, PT, R34, RZ, PT ;  /* 0x000000ff2200720c */ /* 0x000fe40003f65270 */
[----:B------:R-:W-:Y:S02]  /*3cf0*/  ISETP.NE.AND P0, PT, R20, RZ, PT ;  /* 0x000000ff1400720c */ /* 0x000fe40003f05270 */
[----:B------:R-:W-:Y:S02]  /*3d00*/  SEL R10, R10, 0x5, P6 ;  /* 0x000000050a0a7807 */ /* 0x000fe40003000000 */
[----:B------:R-:W-:-:S02]  /*3d10*/  ISETP.NE.AND P1, PT, R28, RZ, PT ;  /* 0x000000ff1c00720c */ /* 0x000fc40003f25270 */
[----:B------:R-:W-:Y:S02]  /*3d20*/  SEL R19, R2, 0x8, P3 ;  /* 0x0000000802137807 */ /* 0x000fe40001800000 */
[----:B------:R-:W-:Y:S02]  /*3d30*/  ISETP.NE.AND P3, PT, R13, RZ, PT ;  /* 0x000000ff0d00720c */ /* 0x000fe40003f65270 */
[----:B------:R-:W-:Y:S02]  /*3d40*/  SEL R0, R0, 0x7, P0 ;  /* 0x0000000700007807 */ /* 0x000fe40000000000 */
[----:B------:R-:W-:Y:S02]  /*3d50*/  SEL R10, R10, 0x6, P1 ;  /* 0x000000060a0a7807 */ /* 0x000fe40000800000 */
[----:B------:R-:W-:Y:S02]  /*3d60*/  ISETP.NE.AND P0, PT, R63, RZ, PT ;  /* 0x000000ff3f00720c */ /* 0x000fe40003f05270 */
[----:B------:R-:W-:-:S02]  /*3d70*/  ISETP.NE.AND P2, PT, R14, RZ, PT ;  /* 0x000000ff0e00720c */ /* 0x000fc40003f45270 */
[----:B------:R-:W-:Y:S02]  /*3d80*/  ISETP.NE.AND P6, PT, R15, RZ, PT ;  /* 0x000000ff0f00720c */ /* 0x000fe40003fc5270 */
[----:B------:R-:W-:Y:S01]  /*3d90*/  SEL R10, R10, 0x7, P0 ;  /* 0x000000070a0a7807 */ /* 0x000fe20000000000 */
[----:B------:R-:W-:Y:S01]  /*3da0*/  VIADD R3, R51, 0x60000 ;  /* 0x0006000033037836 */ /* 0x000fe20000000000 */
[----:B------:R-:W-:Y:S02]  /*3db0*/  SEL R15, R12, 0x8, P2 ;  /* 0x000000080c0f7807 */ /* 0x000fe40001000000 */
[----:B------:R-:W-:-:S03]  /*3dc0*/  ISETP.NE.AND P0, PT, R22, RZ, PT ;  /* 0x000000ff1600720c */ /* 0x000fc60003f05270 */
[----:B------:R0:W-:Y:S01]  /*3dd0*/  @P3 STG.E.U8 desc[UR14][R8.64], R15 ;  /* 0x0000000f08003986 */ /* 0x0001e2000c10110e */
[----:B------:R-:W-:Y:S01]  /*3de0*/  SEL R17, R0, 0x8, P0 ;  /* 0x0000000800117807 */ /* 0x000fe20000000000 */
[----:B------:R-:W-:Y:S01]  /*3df0*/  VIADD R0, R51, 0x78000 ;  /* 0x0007800033007836 */ /* 0x000fe20000000000 */
[----:B------:R-:W-:Y:S02]  /*3e00*/  ISETP.NE.AND P0, PT, R21, RZ, PT ;  /* 0x000000ff1500720c */ /* 0x000fe40003f05270 */
[----:B------:R-:W-:Y:S02]  /*3e10*/  IADD3 R2, P3, R3, UR4, RZ ;  /* 0x0000000403027c10 */ /* 0x000fe4000ff7e0ff */
[----:B------:R-:W-:Y:S02]  /*3e20*/  SEL R11, R11, 0x5, P6 ;  /* 0x000000050b0b7807 */ /* 0x000fe40003000000 */
[----:B------:R-:W-:Y:S02]  /*3e30*/  ISETP.NE.AND P1, PT, R30, RZ, PT ;  /* 0x000000ff1e00720c */ /* 0x000fe40003f25270 */
[----:B------:R-:W-:-:S02]  /*3e40*/  LEA.HI.X.SX32 R3, R3, UR5, 0x1, P3 ;  /* 0x0000000503037c11 */ /* 0x000fc400098f0eff */
[----:B------:R-:W-:Y:S01]  /*3e50*/  IADD3 R4, P3, R0, UR4, RZ ;  /* 0x0000000400047c10 */ /* 0x000fe2000ff7e0ff */
[----:B------:R-:W-:Y:S01]  /*3e60*/  VIADD R7, R51, 0x90000 ;  /* 0x0009000033077836 */ /* 0x000fe20000000000 */
[----:B------:R-:W-:Y:S02]  /*3e70*/  SEL R11, R11, 0x6, P1 ;  /* 0x000000060b0b7807 */ /* 0x000fe40000800000 */
[----:B------:R-:W-:Y:S02]  /*3e80*/  ISETP.NE.AND P2, PT, R33, RZ, PT ;  /* 0x000000ff2100720c */ /* 0x000fe40003f45270 */
[----:B------:R-:W-:Y:S02]  /*3e90*/  ISETP.NE.AND P1, PT, R68, RZ, PT ;  /* 0x000000ff4400720c */ /* 0x000fe40003f25270 */
[----:B------:R-:W-:Y:S02]  /*3ea0*/  LEA.HI.X.SX32 R5, R0, UR5, 0x1, P3 ;  /* 0x0000000500057c11 */ /* 0x000fe400098f0eff */
[----:B------:R-:W-:Y:S01]  /*3eb0*/  PLOP3.LUT P3, PT, PT, PT, UP0, 0x80, 0x0 ;  /* 0x000000000000781c */ /* 0x000fe20003f6f008 */
[----:B------:R1:W-:Y:S01]  /*3ec0*/  @P0 STG.E.U8 desc[UR14][R2.64], R17 ;  /* 0x0000001102000986 */ /* 0x0003e2000c10110e */
[----:B------:R-:W-:Y:S01]  /*3ed0*/  ISETP.NE.AND P4, PT, R61, RZ, PT ;  /* 0x000000ff3d00720c */ /* 0x000fe20003f85270 */
[----:B------:R-:W-:Y:S01]  /*3ee0*/  VIADD R51, R51, 0xa8000 ;  /* 0x000a800033337836 */ /* 0x000fe20000000000 */
[----:B------:R-:W-:-:S02]  /*3ef0*/  IADD3 R6, P0, R7, UR4, RZ ;  /* 0x0000000407067c10 */ /* 0x000fc4000ff1e0ff */
[----:B------:R-:W-:Y:S02]  /*3f00*/  ISETP.NE.AND P5, PT, R69, RZ, PT ;  /* 0x000000ff4500720c */ /* 0x000fe40003fa5270 */
[----:B------:R-:W-:Y:S02]  /*3f10*/  LEA.HI.X.SX32 R7, R7, UR5, 0x1, P0 ;  /* 0x0000000507077c11 */ /* 0x000fe400080f0eff */
[----:B------:R-:W-:Y:S02]  /*3f20*/  SEL R13, R10, 0x8, P4 ;  /* 0x000000080a0d7807 */ /* 0x000fe40002000000 */
[----:B0-----:R-:W-:Y:S01]  /*3f30*/  IADD3 R8, P0, R51, UR4, RZ ;  /* 0x0000000433087c10 */ /* 0x001fe2000ff1e0ff */
[----:B------:R1:W-:Y:S01]  /*3f40*/  @P2 STG.E.U8 desc[UR14][R4.64], R19 ;  /* 0x0000001304002986 */ /* 0x0003e2000c10110e */
[----:B------:R-:W-:Y:S02]  /*3f50*/  ISETP.NE.AND P6, PT, R72, RZ, PT ;  /* 0x000000ff4800720c */ /* 0x000fe40003fc5270 */
[----:B------:R-:W-:Y:S01]  /*3f60*/  SEL R11, R11, 0x7, P5 ;  /* 0x000000070b0b7807 */ /* 0x000fe20002800000 */
[----:B------:R1:W-:Y:S01]  /*3f70*/  @P1 STG.E.U8 desc[UR14][R6.64], R13 ;  /* 0x0000000d06001986 */ /* 0x0003e2000c10110e */
[----:B------:R-:W-:-:S02]  /*3f80*/  LEA.HI.X.SX32 R9, R51, UR5, 0x1, P0 ;  /* 0x0000000533097c11 */ /* 0x000fc400080f0eff */
[----:B------:R-:W-:Y:S01]  /*3f90*/  SEL R11, R11, 0x8, P6 ;  /* 0x000000080b0b7807 */ /* 0x000fe20003000000 */
[----:B------:R-:W-:Y:S06]  /*3fa0*/  @!P3 EXIT ;  /* 0x000000000000b94d */ /* 0x000fec0003800000 */
[----:B------:R-:W-:Y:S01]  /*3fb0*/  STG.E.U8 desc[UR14][R8.64], R11 ;  /* 0x0000000b08007986 */ /* 0x000fe2000c10110e */
[----:B------:R-:W-:Y:S05]  /*3fc0*/  EXIT ;  /* 0x000000000000794d */ /* 0x000fea0003800000 */
.L_x_0:
[----:B------:R-:W-:-:S00]  /*3fd0*/  BRA `(.L_x_0) ;  /* 0xfffffffc00fc7947 */ /* 0x000fc0000383ffff */
[----:B------:R-:W-:-:S00]  /*3fe0*/  NOP ;  /* 0x0000000000007918 */ /* 0x000fc00000000000 */
        /* <DEDUP_REMOVED lines=9> */
.L_x_1:


//--------------------- .nv.shared.triton_poi_fused_max_pool2d_with_indices_42 --------------------------
	.section	.nv.shared.triton_poi_fused_max_pool2d_with_indices_42,"aw",@nobits
	.sectionflags	@""
	.align	16
	.zero		1024


//--------------------- .nv.constant0.triton_poi_fused_max_pool2d_with_indices_42 --------------------------
	.section	.nv.constant0.triton_poi_fused_max_pool2d_with_indices_42,"a",@progbits
	.sectionflags	@""
	.align	4
.nv.constant0.triton_poi_fused_max_pool2d_with_indices_42:
	.zero		560
